	.target	sm_100a

	.elftype	@"ET_EXEC"


//--------------------- .note.nv.tkinfo           --------------------------
	.section	.note.nv.tkinfo,"",@"SHT_NOTE"
	.sectionflags	@"SHF_NOTE_NV_TKINFO"
	.tkinfo
        /*0018*/ 	.word	0x00000002
        /*0030*/ 	.string	""
        /*0030*/ 	.string	"ptxas"
        /*0030*/ 	.string	"Cuda compilation tools, release 13.0, V13.0.88"
        /*0030*/ 	.string	"Build cuda_13.0.r13.0/compiler.36424714_0"
        /*0030*/ 	.string	"-arch sm_100a -m 64 "



//--------------------- .note.nv.cuinfo           --------------------------
	.section	.note.nv.cuinfo,"",@"SHT_NOTE"
	.sectionflags	@"SHF_NOTE_NV_CUINFO"
        /*0018*/ 	.short	0x0002
        /*001a*/ 	.short	0x0064
        /*001c*/ 	.short	0x0082
	.zero		2


//--------------------- .nv.info                  --------------------------
	.section	.nv.info,"",@"SHT_CUDA_INFO"
	.align	4


	//----- nvinfo : EIATTR_REGCOUNT
	.align		4
        /*0000*/ 	.byte	0x04, 0x2f
        /*0002*/ 	.short	(.L_19 - .L_18)
	.align		4
.L_18:
        /*0004*/ 	.word	index@(_ZN7cutlass13device_kernelINS_4gemm6kernel13GemmUniversalIN4cute5tupleIJiiiiEEENS1_10collective13CollectiveMmaINS1_35MainloopSm100TmaUmmaWarpSpecializedILi6ELi2ELi4ENS5_IJNS4_1CILi1EEESB_SB_EEEEENS5_IJNSA_ILi64EEESE_SE_EEENS_10tfloat32_tENS5_IJlSB_lEEESG_NS5_IJSB_llEEENS4_8TiledMMAINS4_8MMA_AtomIJNS4_17SM100_MMA_TF32_SSISG_SG_fLi64ELi64ELNS4_4UMMA5MajorE0ELSN_1ELNSM_7ScaleInE0ELSO_0EEEEEENS4_6LayoutISC_NS5_IJNSA_ILi0EEESS_SS_EEEEENS5_IJNS4_10UnderscoreESV_SV_EEEEENS4_13SM90_TMA_LOADENS4_14ComposedLayoutINS4_7SwizzleILi3ELi4ELi3EEENS4_18smem_ptr_flag_bitsILi32EEENSR_INS5_IJNSA_ILi8EEENSA_ILi32EEEEEENS5_IJS15_SB_EEEEEEEvNS4_8identityESY_NSZ_INS10_ILi2ELi5ELi2EEES13_NSR_INS5_IJS15_NSA_ILi4EEEEEENS5_IJSB_S15_EEEEEEEvS1A_EENS_8epilogue10collective18CollectiveEpilogueINS1I_23Sm100TmaWarpSpecializedILi3ELi2ELi16ELb1ELb0EEEJSF_NS5_IJNSR_ISE_SB_EENSR_IS15_SB_EEEEESG_SH_SG_SH_NS1I_6fusion15FusionCallbacksIS1M_NS1Q_17LinearCombinationISG_fSG_fLNS_15FloatRoundStyleE2EEESF_S1P_JEEENS4_5SM1004TMEM4LOAD26SM100_TMEM_LOAD_16dp128b8xESY_S19_NS4_17SM75_U32x4_LDSM_NENS4_14SM90_TMA_STOREES19_NS4_17SM90_U32x4_STSM_NENS4_39AutoVectorizingCopyWithAssumedAlignmentILi128EEEEEEvvEEEEvNT_6ParamsE)
        /*0008*/ 	.word	0x0000005f


	//----- nvinfo : EIATTR_FRAME_SIZE
	.align		4
.L_19:
        /*000c*/ 	.byte	0x04, 0x11
        /*000e*/ 	.short	(.L_21 - .L_20)
	.align		4
.L_20:
        /*0010*/ 	.word	index@($__internal_2_$__cuda_sm10x_tcgen05_guardrail_trap_unallocated_columns_being_dealloced)
        /*0014*/ 	.word	0x00000000


	//----- nvinfo : EIATTR_FRAME_SIZE
	.align		4
.L_21:
        /*0018*/ 	.byte	0x04, 0x11
        /*001a*/ 	.short	(.L_23 - .L_22)
	.align		4
.L_22:
        /*001c*/ 	.word	index@($__internal_1_$__cuda_sm10x_tcgen05_guardrail_trap_phase_invalid_during_alloc)
        /*0020*/ 	.word	0x00000000


	//----- nvinfo : EIATTR_FRAME_SIZE
	.align		4
.L_23:
        /*0024*/ 	.byte	0x04, 0x11
        /*0026*/ 	.short	(.L_25 - .L_24)
	.align		4
.L_24:
        /*0028*/ 	.word	index@($__internal_0_$__cuda_sm10x_tcgen05_guardrail_trap_col_being_dealloced_not_returned_by_alloc)
        /*002c*/ 	.word	0x00000000


	//----- nvinfo : EIATTR_FRAME_SIZE
	.align		4
.L_25:
        /*0030*/ 	.byte	0x04, 0x11
        /*0032*/ 	.short	(.L_27 - .L_26)
	.align		4
.L_26:
        /*0034*/ 	.word	index@(_ZN7cutlass13device_kernelINS_4gemm6kernel13GemmUniversalIN4cute5tupleIJiiiiEEENS1_10collective13CollectiveMmaINS1_35MainloopSm100TmaUmmaWarpSpecializedILi6ELi2ELi4ENS5_IJNS4_1CILi1EEESB_SB_EEEEENS5_IJNSA_ILi64EEESE_SE_EEENS_10tfloat32_tENS5_IJlSB_lEEESG_NS5_IJSB_llEEENS4_8TiledMMAINS4_8MMA_AtomIJNS4_17SM100_MMA_TF32_SSISG_SG_fLi64ELi64ELNS4_4UMMA5MajorE0ELSN_1ELNSM_7ScaleInE0ELSO_0EEEEEENS4_6LayoutISC_NS5_IJNSA_ILi0EEESS_SS_EEEEENS5_IJNS4_10UnderscoreESV_SV_EEEEENS4_13SM90_TMA_LOADENS4_14ComposedLayoutINS4_7SwizzleILi3ELi4ELi3EEENS4_18smem_ptr_flag_bitsILi32EEENSR_INS5_IJNSA_ILi8EEENSA_ILi32EEEEEENS5_IJS15_SB_EEEEEEEvNS4_8identityESY_NSZ_INS10_ILi2ELi5ELi2EEES13_NSR_INS5_IJS15_NSA_ILi4EEEEEENS5_IJSB_S15_EEEEEEEvS1A_EENS_8epilogue10collective18CollectiveEpilogueINS1I_23Sm100TmaWarpSpecializedILi3ELi2ELi16ELb1ELb0EEEJSF_NS5_IJNSR_ISE_SB_EENSR_IS15_SB_EEEEESG_SH_SG_SH_NS1I_6fusion15FusionCallbacksIS1M_NS1Q_17LinearCombinationISG_fSG_fLNS_15FloatRoundStyleE2EEESF_S1P_JEEENS4_5SM1004TMEM4LOAD26SM100_TMEM_LOAD_16dp128b8xESY_S19_NS4_17SM75_U32x4_LDSM_NENS4_14SM90_TMA_STOREES19_NS4_17SM90_U32x4_STSM_NENS4_39AutoVectorizingCopyWithAssumedAlignmentILi128EEEEEEvvEEEEvNT_6ParamsE)
        /*0038*/ 	.word	0x00000000


	//----- nvinfo : EIATTR_MIN_STACK_SIZE
	.align		4
.L_27:
        /*003c*/ 	.byte	0x04, 0x12
        /*003e*/ 	.short	(.L_29 - .L_28)
	.align		4
.L_28:
        /*0040*/ 	.word	index@(_ZN7cutlass13device_kernelINS_4gemm6kernel13GemmUniversalIN4cute5tupleIJiiiiEEENS1_10collective13CollectiveMmaINS1_35MainloopSm100TmaUmmaWarpSpecializedILi6ELi2ELi4ENS5_IJNS4_1CILi1EEESB_SB_EEEEENS5_IJNSA_ILi64EEESE_SE_EEENS_10tfloat32_tENS5_IJlSB_lEEESG_NS5_IJSB_llEEENS4_8TiledMMAINS4_8MMA_AtomIJNS4_17SM100_MMA_TF32_SSISG_SG_fLi64ELi64ELNS4_4UMMA5MajorE0ELSN_1ELNSM_7ScaleInE0ELSO_0EEEEEENS4_6LayoutISC_NS5_IJNSA_ILi0EEESS_SS_EEEEENS5_IJNS4_10UnderscoreESV_SV_EEEEENS4_13SM90_TMA_LOADENS4_14ComposedLayoutINS4_7SwizzleILi3ELi4ELi3EEENS4_18smem_ptr_flag_bitsILi32EEENSR_INS5_IJNSA_ILi8EEENSA_ILi32EEEEEENS5_IJS15_SB_EEEEEEEvNS4_8identityESY_NSZ_INS10_ILi2ELi5ELi2EEES13_NSR_INS5_IJS15_NSA_ILi4EEEEEENS5_IJSB_S15_EEEEEEEvS1A_EENS_8epilogue10collective18CollectiveEpilogueINS1I_23Sm100TmaWarpSpecializedILi3ELi2ELi16ELb1ELb0EEEJSF_NS5_IJNSR_ISE_SB_EENSR_IS15_SB_EEEEESG_SH_SG_SH_NS1I_6fusion15FusionCallbacksIS1M_NS1Q_17LinearCombinationISG_fSG_fLNS_15FloatRoundStyleE2EEESF_S1P_JEEENS4_5SM1004TMEM4LOAD26SM100_TMEM_LOAD_16dp128b8xESY_S19_NS4_17SM75_U32x4_LDSM_NENS4_14SM90_TMA_STOREES19_NS4_17SM90_U32x4_STSM_NENS4_39AutoVectorizingCopyWithAssumedAlignmentILi128EEEEEEvvEEEEvNT_6ParamsE)
        /*0044*/ 	.word	0x00000000
.L_29:


//--------------------- .nv.compat                --------------------------
	.section	.nv.compat,"",@"SHT_CUDA_COMPAT_INFO"
	.align	4
        /*0000*/ 	.byte	0x02, 0x09, 0x01, 0x00, 0x02, 0x02, 0x02, 0x00, 0x02, 0x05, 0x05, 0x00, 0x03, 0x07, 0x01, 0x01
        /*0010*/ 	.byte	0x02, 0x03, 0x01, 0x00, 0x02, 0x06, 0x01, 0x00, 0x04, 0x0b, 0x08, 0x00, 0x09, 0x00, 0x00, 0x00
        /*0020*/ 	.byte	0x00, 0x00, 0x00, 0x00


//--------------------- .nv.info._ZN7cutlass13device_kernelINS_4gemm6kernel13GemmUniversalIN4cute5tupleIJiiiiEEENS1_10collective13CollectiveMmaINS1_35MainloopSm100TmaUmmaWarpSpecializedILi6ELi2ELi4ENS5_IJNS4_1CILi1EEESB_SB_EEEEENS5_IJNSA_ILi64EEESE_SE_EEENS_10tfloat32_tENS5_IJlSB_lEEESG_NS5_IJSB_llEEENS4_8TiledMMAINS4_8MMA_AtomIJNS4_17SM100_MMA_TF32_SSISG_SG_fLi64ELi64ELNS4_4UMMA5MajorE0ELSN_1ELNSM_7ScaleInE0ELSO_0EEEEEENS4_6LayoutISC_NS5_IJNSA_ILi0EEESS_SS_EEEEENS5_IJNS4_10UnderscoreESV_SV_EEEEENS4_13SM90_TMA_LOADENS4_14ComposedLayoutINS4_7SwizzleILi3ELi4ELi3EEENS4_18smem_ptr_flag_bitsILi32EEENSR_INS5_IJNSA_ILi8EEENSA_ILi32EEEEEENS5_IJS15_SB_EEEEEEEvNS4_8identityESY_NSZ_INS10_ILi2ELi5ELi2EEES13_NSR_INS5_IJS15_NSA_ILi4EEEEEENS5_IJSB_S15_EEEEEEEvS1A_EENS_8epilogue10collective18CollectiveEpilogueINS1I_23Sm100TmaWarpSpecializedILi3ELi2ELi16ELb1ELb0EEEJSF_NS5_IJNSR_ISE_SB_EENSR_IS15_SB_EEEEESG_SH_SG_SH_NS1I_6fusion15FusionCallbacksIS1M_NS1Q_17LinearCombinationISG_fSG_fLNS_15FloatRoundStyleE2EEESF_S1P_JEEENS4_5SM1004TMEM4LOAD26SM100_TMEM_LOAD_16dp128b8xESY_S19_NS4_17SM75_U32x4_LDSM_NENS4_14SM90_TMA_STOREES19_NS4_17SM90_U32x4_STSM_NENS4_39AutoVectorizingCopyWithAssumedAlignmentILi128EEEEEEvvEEEEvNT_6ParamsE --------------------------
	.section	.nv.info._ZN7cutlass13device_kernelINS_4gemm6kernel13GemmUniversalIN4cute5tupleIJiiiiEEENS1_10collective13CollectiveMmaINS1_35MainloopSm100TmaUmmaWarpSpecializedILi6ELi2ELi4ENS5_IJNS4_1CILi1EEESB_SB_EEEEENS5_IJNSA_ILi64EEESE_SE_EEENS_10tfloat32_tENS5_IJlSB_lEEESG_NS5_IJSB_llEEENS4_8TiledMMAINS4_8MMA_AtomIJNS4_17SM100_MMA_TF32_SSISG_SG_fLi64ELi64ELNS4_4UMMA5MajorE0ELSN_1ELNSM_7ScaleInE0ELSO_0EEEEEENS4_6LayoutISC_NS5_IJNSA_ILi0EEESS_SS_EEEEENS5_IJNS4_10UnderscoreESV_SV_EEEEENS4_13SM90_TMA_LOADENS4_14ComposedLayoutINS4_7SwizzleILi3ELi4ELi3EEENS4_18smem_ptr_flag_bitsILi32EEENSR_INS5_IJNSA_ILi8EEENSA_ILi32EEEEEENS5_IJS15_SB_EEEEEEEvNS4_8identityESY_NSZ_INS10_ILi2ELi5ELi2EEES13_NSR_INS5_IJS15_NSA_ILi4EEEEEENS5_IJSB_S15_EEEEEEEvS1A_EENS_8epilogue10collective18CollectiveEpilogueINS1I_23Sm100TmaWarpSpecializedILi3ELi2ELi16ELb1ELb0EEEJSF_NS5_IJNSR_ISE_SB_EENSR_IS15_SB_EEEEESG_SH_SG_SH_NS1I_6fusion15FusionCallbacksIS1M_NS1Q_17LinearCombinationISG_fSG_fLNS_15FloatRoundStyleE2EEESF_S1P_JEEENS4_5SM1004TMEM4LOAD26SM100_TMEM_LOAD_16dp128b8xESY_S19_NS4_17SM75_U32x4_LDSM_NENS4_14SM90_TMA_STOREES19_NS4_17SM90_U32x4_STSM_NENS4_39AutoVectorizingCopyWithAssumedAlignmentILi128EEEEEEvvEEEEvNT_6ParamsE,"",@"SHT_CUDA_INFO"
	.sectionflags	@""
	.align	4


	//----- nvinfo : EIATTR_CUDA_API_VERSION
	.align		4
        /*0000*/ 	.byte	0x04, 0x37
        /*0002*/ 	.short	(.L_31 - .L_30)
.L_30:
        /*0004*/ 	.word	0x00000082


	//----- nvinfo : EIATTR_KPARAM_INFO
	.align		4
.L_31:
        /*0008*/ 	.byte	0x04, 0x17
        /*000a*/ 	.short	(.L_33 - .L_32)
.L_32:
        /*000c*/ 	.word	0x00000000
        /*0010*/ 	.short	0x0000
        /*0012*/ 	.short	0x0000
        /*0014*/ 	.byte	0x00, 0xf0, 0x01, 0x20


	//----- nvinfo : EIATTR_AT_ENTRY_FRAGMENTS
	.align		4
.L_33:
        /*0018*/ 	.byte	0x04, 0x4f
        /*001a*/ 	.short	(.L_35 - .L_34)


	//   ....[0]....
.L_34:
        /*001c*/ 	.word	0x00000006


	//----- nvinfo : EIATTR_RESERVED_SMEM_USED
	.align		4
.L_35:
        /*0020*/ 	.byte	0x01, 0x41
	.zero		2


	//----- nvinfo : EIATTR_SPARSE_MMA_MASK
	.align		4
        /*0024*/ 	.byte	0x03, 0x50
        /*0026*/ 	.short	0x0000


	//----- nvinfo : EIATTR_TCGEN05_1CTA_USED
	.align		4
        /*0028*/ 	.byte	0x01, 0x51
	.zero		2


	//----- nvinfo : EIATTR_MAXREG_COUNT
	.align		4
        /*002c*/ 	.byte	0x03, 0x1b
        /*002e*/ 	.short	0x00ff


	//----- nvinfo : EIATTR_NUM_BARRIERS
	.align		4
        /*0030*/ 	.byte	0x02, 0x4c
        /*0032*/ 	.byte	0x07
	.zero		1


	//----- nvinfo : EIATTR_EXTERNS
	.align		4
        /*0034*/ 	.byte	0x04, 0x0f
        /*0036*/ 	.short	(.L_37 - .L_36)


	//   ....[0]....
	.align		4
.L_36:
        /*0038*/ 	.word	index@(__assertfail)


	//----- nvinfo : EIATTR_MERCURY_ISA_VERSION
	.align		4
.L_37:
        /*003c*/ 	.byte	0x03, 0x5f
        /*003e*/ 	.short	0x0101


	//----- nvinfo : EIATTR_INT_WARP_WIDE_INSTR_OFFSETS
	.align		4
        /*0040*/ 	.byte	0x04, 0x31
        /*0042*/ 	.short	(.L_39 - .L_38)


	//   ....[0]....
.L_38:
        /*0044*/ 	.word	0x00001f50


	//   ....[1]....
        /*0048*/ 	.word	0x00003ce0


	//   ....[2]....
        /*004c*/ 	.word	0x00003d00


	//   ....[3]....
        /*0050*/ 	.word	0x00003d30


	//   ....[4]....
        /*0054*/ 	.word	0x00004640


	//   ....[5]....
        /*0058*/ 	.word	0x00004660


	//   ....[6]....
        /*005c*/ 	.word	0x00004930


	//   ....[7]....
        /*0060*/ 	.word	0x00004a60


	//----- nvinfo : EIATTR_COOP_GROUP_MASK_REGIDS
	.align		4
.L_39:
        /*0064*/ 	.byte	0x04, 0x29
        /*0066*/ 	.short	(.L_41 - .L_40)


	//   ....[0]....
.L_40:
        /*0068*/ 	.word	0xffffffff


	//   ....[1]....
        /*006c*/ 	.word	0xffffffff


	//   ....[2]....
        /*0070*/ 	.word	0xffffffff


	//   ....[3]....
        /*0074*/ 	.word	0xffffffff


	//   ....[4]....
        /*0078*/ 	.word	0xffffffff


	//   ....[5]....
        /*007c*/ 	.word	0xffffffff


	//   ....[6]....
        /*0080*/ 	.word	0xffffffff


	//   ....[7]....
        /*0084*/ 	.word	0xffffffff


	//   ....[8]....
        /*0088*/ 	.word	0xffffffff


	//   ....[9]....
        /*008c*/ 	.word	0xffffffff


	//   ....[10]....
        /*0090*/ 	.word	0xffffffff


	//   ....[11]....
        /*0094*/ 	.word	0xffffffff


	//   ....[12]....
        /*0098*/ 	.word	0xffffffff


	//----- nvinfo : EIATTR_COOP_GROUP_INSTR_OFFSETS
	.align		4
.L_41:
        /*009c*/ 	.byte	0x04, 0x28
        /*009e*/ 	.short	(.L_43 - .L_42)


	//   ....[0]....
.L_42:
        /*00a0*/ 	.word	0x00000090


	//   ....[1]....
        /*00a4*/ 	.word	0x000004d0


	//   ....[2]....
        /*00a8*/ 	.word	0x00000680


	//   ....[3]....
        /*00ac*/ 	.word	0x00000800


	//   ....[4]....
        /*00b0*/ 	.word	0x00000900


	//   ....[5]....
        /*00b4*/ 	.word	0x00000a70


	//   ....[6]....
        /*00b8*/ 	.word	0x00000c10


	//   ....[7]....
        /*00bc*/ 	.word	0x00001e30


	//   ....[8]....
        /*00c0*/ 	.word	0x00002d30


	//   ....[9]....
        /*00c4*/ 	.word	0x00002f40


	//   ....[10]....
        /*00c8*/ 	.word	0x00002f70


	//   ....[11]....
        /*00cc*/ 	.word	0x00003bc0


	//   ....[12]....
        /*00d0*/ 	.word	0x00003df0


	//----- nvinfo : EIATTR_VRC_CTA_INIT_COUNT
	.align		4
.L_43:
        /*00d4*/ 	.byte	0x02, 0x4a
        /*00d6*/ 	.byte	0x80
	.zero		1


	//----- nvinfo : EIATTR_SYSCALL_OFFSETS
	.align		4
        /*00d8*/ 	.byte	0x04, 0x46
        /*00da*/ 	.short	(.L_45 - .L_44)


	//   ....[0]....
.L_44:
        /*00dc*/ 	.word	0x00005650


	//   ....[1]....
        /*00e0*/ 	.word	0x00005740


	//   ....[2]....
        /*00e4*/ 	.word	0x00006000


	//   ....[3]....
        /*00e8*/ 	.word	0x00006a50


	//----- nvinfo : EIATTR_MBARRIER_INSTR_OFFSETS
	.align		4
.L_45:
        /*00ec*/ 	.byte	0x04, 0x39
        /*00ee*/ 	.short	(.L_47 - .L_46)


	//   ....[0]....
.L_46:
        /*00f0*/ 	.word	0x000005b0
        /*00f4*/ 	.word	0x000000ff
        /*00f8*/ 	.word	0x00000000
        /*00fc*/ 	.short	0x0100
        /*00fe*/ 	.byte	0x05
	.zero		1


	//   ....[1]....
        /*0100*/ 	.word	0x000005c0
        /*0104*/ 	.word	0x000000ff
        /*0108*/ 	.word	0x00000030
        /*010c*/ 	.short	0x0100
        /*010e*/ 	.byte	0x05
	.zero		1


	//   ....[2]....
        /*0110*/ 	.word	0x000005d0
        /*0114*/ 	.word	0x000000ff
        /*0118*/ 	.word	0x00000008
        /*011c*/ 	.short	0x0100
        /*011e*/ 	.byte	0x05
	.zero		1


	//   ....[3]....
        /*0120*/ 	.word	0x000005e0
        /*0124*/ 	.word	0x000000ff
        /*0128*/ 	.word	0x00000038
        /*012c*/ 	.short	0x0100
        /*012e*/ 	.byte	0x05
	.zero		1


	//   ....[4]....
        /*0130*/ 	.word	0x000005f0
        /*0134*/ 	.word	0x000000ff
        /*0138*/ 	.word	0x00000010
        /*013c*/ 	.short	0x0100
        /*013e*/ 	.byte	0x05
	.zero		1


	//   ....[5]....
        /*0140*/ 	.word	0x00000600
        /*0144*/ 	.word	0x000000ff
        /*0148*/ 	.word	0x00000040
        /*014c*/ 	.short	0x0100
        /*014e*/ 	.byte	0x05
	.zero		1


	//   ....[6]....
        /*0150*/ 	.word	0x00000610
        /*0154*/ 	.word	0x000000ff
        /*0158*/ 	.word	0x00000018
        /*015c*/ 	.short	0x0100
        /*015e*/ 	.byte	0x05
	.zero		1


	//   ....[7]....
        /*0160*/ 	.word	0x00000620
        /*0164*/ 	.word	0x000000ff
        /*0168*/ 	.word	0x00000048
        /*016c*/ 	.short	0x0100
        /*016e*/ 	.byte	0x05
	.zero		1


	//   ....[8]....
        /*0170*/ 	.word	0x00000630
        /*0174*/ 	.word	0x000000ff
        /*0178*/ 	.word	0x00000020
        /*017c*/ 	.short	0x0100
        /*017e*/ 	.byte	0x05
	.zero		1


	//   ....[9]....
        /*0180*/ 	.word	0x00000640
        /*0184*/ 	.word	0x000000ff
        /*0188*/ 	.word	0x00000050
        /*018c*/ 	.short	0x0100
        /*018e*/ 	.byte	0x05
	.zero		1


	//   ....[10]....
        /*0190*/ 	.word	0x00000650
        /*0194*/ 	.word	0x000000ff
        /*0198*/ 	.word	0x00000028
        /*019c*/ 	.short	0x0100
        /*019e*/ 	.byte	0x05
	.zero		1


	//   ....[11]....
        /*01a0*/ 	.word	0x00000660
        /*01a4*/ 	.word	0x000000ff
        /*01a8*/ 	.word	0x00000058
        /*01ac*/ 	.short	0x0100
        /*01ae*/ 	.byte	0x05
	.zero		1


	//   ....[12]....
        /*01b0*/ 	.word	0x00000790
        /*01b4*/ 	.word	0x000000ff
        /*01b8*/ 	.word	0x00000060
        /*01bc*/ 	.short	0x0100
        /*01be*/ 	.byte	0x07
	.zero		1


	//   ....[13]....
        /*01c0*/ 	.word	0x000007a0
        /*01c4*/ 	.word	0x000000ff
        /*01c8*/ 	.word	0x00000078
        /*01cc*/ 	.short	0x0100
        /*01ce*/ 	.byte	0x07
	.zero		1


	//   ....[14]....
        /*01d0*/ 	.word	0x000007b0
        /*01d4*/ 	.word	0x000000ff
        /*01d8*/ 	.word	0x00000068
        /*01dc*/ 	.short	0x0100
        /*01de*/ 	.byte	0x07
	.zero		1


	//   ....[15]....
        /*01e0*/ 	.word	0x000007c0
        /*01e4*/ 	.word	0x000000ff
        /*01e8*/ 	.word	0x00000080
        /*01ec*/ 	.short	0x0100
        /*01ee*/ 	.byte	0x07
	.zero		1


	//   ....[16]....
        /*01f0*/ 	.word	0x000007d0
        /*01f4*/ 	.word	0x000000ff
        /*01f8*/ 	.word	0x00000070
        /*01fc*/ 	.short	0x0100
        /*01fe*/ 	.byte	0x07
	.zero		1


	//   ....[17]....
        /*0200*/ 	.word	0x000007e0
        /*0204*/ 	.word	0x000000ff
        /*0208*/ 	.word	0x00000088
        /*020c*/ 	.short	0x0100
        /*020e*/ 	.byte	0x07
	.zero		1


	//   ....[18]....
        /*0210*/ 	.word	0x000008d0
        /*0214*/ 	.word	0x000000ff
        /*0218*/ 	.word	0x00000090
        /*021c*/ 	.short	0x0100
        /*021e*/ 	.byte	0x05
	.zero		1


	//   ....[19]....
        /*0220*/ 	.word	0x000008e0
        /*0224*/ 	.word	0x000000ff
        /*0228*/ 	.word	0x00000098
        /*022c*/ 	.short	0x0100
        /*022e*/ 	.byte	0x05
	.zero		1


	//   ....[20]....
        /*0230*/ 	.word	0x00000a20
        /*0234*/ 	.word	0x000000ff
        /*0238*/ 	.word	0x000000a0
        /*023c*/ 	.short	0x0100
        /*023e*/ 	.byte	0x05
	.zero		1


	//   ....[21]....
        /*0240*/ 	.word	0x00000a30
        /*0244*/ 	.word	0x000000ff
        /*0248*/ 	.word	0x000000b0
        /*024c*/ 	.short	0x0100
        /*024e*/ 	.byte	0x05
	.zero		1


	//   ....[22]....
        /*0250*/ 	.word	0x00000a40
        /*0254*/ 	.word	0x000000ff
        /*0258*/ 	.word	0x000000a8
        /*025c*/ 	.short	0x0100
        /*025e*/ 	.byte	0x05
	.zero		1


	//   ....[23]....
        /*0260*/ 	.word	0x00000a50
        /*0264*/ 	.word	0x000000ff
        /*0268*/ 	.word	0x000000b8
        /*026c*/ 	.short	0x0100
        /*026e*/ 	.byte	0x05
	.zero		1


	//   ....[24]....
        /*0270*/ 	.word	0x00000b80
        /*0274*/ 	.word	0x000000ff
        /*0278*/ 	.word	0x000000c0
        /*027c*/ 	.short	0x0100
        /*027e*/ 	.byte	0x07
	.zero		1


	//   ....[25]....
        /*0280*/ 	.word	0x00000b90
        /*0284*/ 	.word	0x000000ff
        /*0288*/ 	.word	0x000000e0
        /*028c*/ 	.short	0x0100
        /*028e*/ 	.byte	0x07
	.zero		1


	//   ....[26]....
        /*0290*/ 	.word	0x00000ba0
        /*0294*/ 	.word	0x000000ff
        /*0298*/ 	.word	0x000000c8
        /*029c*/ 	.short	0x0100
        /*029e*/ 	.byte	0x07
	.zero		1


	//   ....[27]....
        /*02a0*/ 	.word	0x00000bb0
        /*02a4*/ 	.word	0x000000ff
        /*02a8*/ 	.word	0x000000e8
        /*02ac*/ 	.short	0x0100
        /*02ae*/ 	.byte	0x07
	.zero		1


	//   ....[28]....
        /*02b0*/ 	.word	0x00000bc0
        /*02b4*/ 	.word	0x000000ff
        /*02b8*/ 	.word	0x000000d0
        /*02bc*/ 	.short	0x0100
        /*02be*/ 	.byte	0x07
	.zero		1


	//   ....[29]....
        /*02c0*/ 	.word	0x00000bd0
        /*02c4*/ 	.word	0x000000ff
        /*02c8*/ 	.word	0x000000f0
        /*02cc*/ 	.short	0x0100
        /*02ce*/ 	.byte	0x07
	.zero		1


	//   ....[30]....
        /*02d0*/ 	.word	0x00000be0
        /*02d4*/ 	.word	0x000000ff
        /*02d8*/ 	.word	0x000000d8
        /*02dc*/ 	.short	0x0100
        /*02de*/ 	.byte	0x07
	.zero		1


	//   ....[31]....
        /*02e0*/ 	.word	0x00000bf0
        /*02e4*/ 	.word	0x000000ff
        /*02e8*/ 	.word	0x000000f8
        /*02ec*/ 	.short	0x0100
        /*02ee*/ 	.byte	0x07
	.zero		1


	//   ....[32]....
        /*02f0*/ 	.word	0x00000ce0
        /*02f4*/ 	.word	0x000000ff
        /*02f8*/ 	.word	0x00000100
        /*02fc*/ 	.short	0x0100
        /*02fe*/ 	.byte	0x05
	.zero		1


	//   ....[33]....
        /*0300*/ 	.word	0x00000cf0
        /*0304*/ 	.word	0x000000ff
        /*0308*/ 	.word	0x00000110
        /*030c*/ 	.short	0x0100
        /*030e*/ 	.byte	0x05
	.zero		1


	//   ....[34]....
        /*0310*/ 	.word	0x00000d00
        /*0314*/ 	.word	0x000000ff
        /*0318*/ 	.word	0x00000108
        /*031c*/ 	.short	0x0100
        /*031e*/ 	.byte	0x05
	.zero		1


	//   ....[35]....
        /*0320*/ 	.word	0x00000d10
        /*0324*/ 	.word	0x000000ff
        /*0328*/ 	.word	0x00000118
        /*032c*/ 	.short	0x0100
        /*032e*/ 	.byte	0x05
	.zero		1


	//   ....[36]....
        /*0330*/ 	.word	0x000015f0
        /*0334*/ 	.word	0x00000003
        /*0338*/ 	.word	0x00000110
        /*033c*/ 	.short	0x010a
        /*033e*/ 	.byte	0xff
	.zero		1


	//   ....[37]....
        /*0340*/ 	.word	0x00001620
        /*0344*/ 	.word	0x00000003
        /*0348*/ 	.word	0x00000100
        /*034c*/ 	.short	0x0101
        /*034e*/ 	.byte	0xff
	.zero		1


	//   ....[38]....
        /*0350*/ 	.word	0x000016f0
        /*0354*/ 	.word	0x000000ff
        /*0358*/ 	.word	0x00000030
        /*035c*/ 	.short	0x010a
        /*035e*/ 	.byte	0x08
	.zero		1


	//   ....[39]....
        /*0360*/ 	.word	0x000017a0
        /*0364*/ 	.word	0x000000ff
        /*0368*/ 	.word	0x00000030
        /*036c*/ 	.short	0x010a
        /*036e*/ 	.byte	0x21
	.zero		1


	//   ....[40]....
        /*0370*/ 	.word	0x000018f0
        /*0374*/ 	.word	0x000000ff
        /*0378*/ 	.word	0x00000030
        /*037c*/ 	.short	0x010a
        /*037e*/ 	.byte	0x08
	.zero		1


	//   ....[41]....
        /*0380*/ 	.word	0x00001aa0
        /*0384*/ 	.word	0x000000ff
        /*0388*/ 	.word	0x00000098
        /*038c*/ 	.short	0x0101
        /*038e*/ 	.byte	0x04
	.zero		1


	//   ....[42]....
        /*0390*/ 	.word	0x00001ac0
        /*0394*/ 	.word	0x000000ff
        /*0398*/ 	.word	0x00000030
        /*039c*/ 	.short	0x010a
        /*039e*/ 	.byte	0x08
	.zero		1


	//   ....[43]....
        /*03a0*/ 	.word	0x00001b50
        /*03a4*/ 	.word	0x000000ff
        /*03a8*/ 	.word	0x00000030
        /*03ac*/ 	.short	0x010a
        /*03ae*/ 	.byte	0x21
	.zero		1


	//   ....[44]....
        /*03b0*/ 	.word	0x00001ca0
        /*03b4*/ 	.word	0x000000ff
        /*03b8*/ 	.word	0x00000030
        /*03bc*/ 	.short	0x010a
        /*03be*/ 	.byte	0x08
	.zero		1


	//   ....[45]....
        /*03c0*/ 	.word	0x00001e60
        /*03c4*/ 	.word	0x00000002
        /*03c8*/ 	.word	0x000000a0
        /*03cc*/ 	.short	0x010a
        /*03ce*/ 	.byte	0xff
	.zero		1


	//   ....[46]....
        /*03d0*/ 	.word	0x00001f20
        /*03d4*/ 	.word	0x00000002
        /*03d8*/ 	.word	0x00000000
        /*03dc*/ 	.short	0x0101
        /*03de*/ 	.byte	0xff
	.zero		1


	//   ....[47]....
        /*03e0*/ 	.word	0x00002480
        /*03e4*/ 	.word	0x000000ff
        /*03e8*/ 	.word	0x00000000
        /*03ec*/ 	.short	0x010a
        /*03ee*/ 	.byte	0x05
	.zero		1


	//   ....[48]....
        /*03f0*/ 	.word	0x00002510
        /*03f4*/ 	.word	0x000000ff
        /*03f8*/ 	.word	0x00000000
        /*03fc*/ 	.short	0x010a
        /*03fe*/ 	.byte	0x05
	.zero		1


	//   ....[49]....
        /*0400*/ 	.word	0x000025a0
        /*0404*/ 	.word	0x000000ff
        /*0408*/ 	.word	0x00000000
        /*040c*/ 	.short	0x010a
        /*040e*/ 	.byte	0x05
	.zero		1


	//   ....[50]....
        /*0410*/ 	.word	0x00002630
        /*0414*/ 	.word	0x000000ff
        /*0418*/ 	.word	0x00000000
        /*041c*/ 	.short	0x010a
        /*041e*/ 	.byte	0x05
	.zero		1


	//   ....[51]....
        /*0420*/ 	.word	0x000026c0
        /*0424*/ 	.word	0x000000ff
        /*0428*/ 	.word	0x00000000
        /*042c*/ 	.short	0x010a
        /*042e*/ 	.byte	0x05
	.zero		1


	//   ....[52]....
        /*0430*/ 	.word	0x00002760
        /*0434*/ 	.word	0x00000000
        /*0438*/ 	.word	0x00000000
        /*043c*/ 	.short	0x010a
        /*043e*/ 	.byte	0xff
	.zero		1


	//   ....[53]....
        /*0440*/ 	.word	0x00002880
        /*0444*/ 	.word	0x00000000
        /*0448*/ 	.word	0x00000100
        /*044c*/ 	.short	0x010a
        /*044e*/ 	.byte	0xff
	.zero		1


	//   ....[54]....
        /*0450*/ 	.word	0x000028e0
        /*0454*/ 	.word	0x00000004
        /*0458*/ 	.word	0x00000000
        /*045c*/ 	.short	0x0101
        /*045e*/ 	.byte	0xff
	.zero		1


	//   ....[55]....
        /*0460*/ 	.word	0x00002900
        /*0464*/ 	.word	0x000000ff
        /*0468*/ 	.word	0x000000b0
        /*046c*/ 	.short	0x010a
        /*046e*/ 	.byte	0x05
	.zero		1


	//   ....[56]....
        /*0470*/ 	.word	0x00002a20
        /*0474*/ 	.word	0x00000000
        /*0478*/ 	.word	0x000000a0
        /*047c*/ 	.short	0x010a
        /*047e*/ 	.byte	0xff
	.zero		1


	//   ....[57]....
        /*0480*/ 	.word	0x00002b30
        /*0484*/ 	.word	0x00000000
        /*0488*/ 	.word	0x00000000
        /*048c*/ 	.short	0x0101
        /*048e*/ 	.byte	0xff
	.zero		1


	//   ....[58]....
        /*0490*/ 	.word	0x00002bc0
        /*0494*/ 	.word	0x000000ff
        /*0498*/ 	.word	0x000000b0
        /*049c*/ 	.short	0x0106
        /*049e*/ 	.byte	0x05
	.zero		1


	//   ....[59]....
        /*04a0*/ 	.word	0x00002be0
        /*04a4*/ 	.word	0x000000ff
        /*04a8*/ 	.word	0x000000b0
        /*04ac*/ 	.short	0x010a
        /*04ae*/ 	.byte	0x05
	.zero		1


	//   ....[60]....
        /*04b0*/ 	.word	0x00002c70
        /*04b4*/ 	.word	0x000000ff
        /*04b8*/ 	.word	0x000000b0
        /*04bc*/ 	.short	0x0106
        /*04be*/ 	.byte	0x04
	.zero		1


	//   ....[61]....
        /*04c0*/ 	.word	0x00002cb0
        /*04c4*/ 	.word	0x00000000
        /*04c8*/ 	.word	0x000000b0
        /*04cc*/ 	.short	0x010a
        /*04ce*/ 	.byte	0xff
	.zero		1


	//   ....[62]....
        /*04d0*/ 	.word	0x00003270
        /*04d4*/ 	.word	0x00000000
        /*04d8*/ 	.word	0x000000a0
        /*04dc*/ 	.short	0x010a
        /*04de*/ 	.byte	0xff
	.zero		1


	//   ....[63]....
        /*04e0*/ 	.word	0x00003380
        /*04e4*/ 	.word	0x00000003
        /*04e8*/ 	.word	0x00000000
        /*04ec*/ 	.short	0x0101
        /*04ee*/ 	.byte	0xff
	.zero		1


	//   ....[64]....
        /*04f0*/ 	.word	0x00003390
        /*04f4*/ 	.word	0x000000ff
        /*04f8*/ 	.word	0x00000000
        /*04fc*/ 	.short	0x010a
        /*04fe*/ 	.byte	0x07
	.zero		1


	//   ....[65]....
        /*0500*/ 	.word	0x00003410
        /*0504*/ 	.word	0x000000ff
        /*0508*/ 	.word	0x000000e0
        /*050c*/ 	.short	0x010a
        /*050e*/ 	.byte	0x06
	.zero		1


	//   ....[66]....
        /*0510*/ 	.word	0x000034e0
        /*0514*/ 	.word	0x000000ff
        /*0518*/ 	.word	0x00000000
        /*051c*/ 	.short	0x010a
        /*051e*/ 	.byte	0x0b
	.zero		1


	//   ....[67]....
        /*0520*/ 	.word	0x00003610
        /*0524*/ 	.word	0x000000ff
        /*0528*/ 	.word	0x00000000
        /*052c*/ 	.short	0x010a
        /*052e*/ 	.byte	0x22
	.zero		1


	//   ....[68]....
        /*0530*/ 	.word	0x000039f0
        /*0534*/ 	.word	0x000000ff
        /*0538*/ 	.word	0x00000000
        /*053c*/ 	.short	0x010a
        /*053e*/ 	.byte	0x06
	.zero		1


	//   ....[69]....
        /*0540*/ 	.word	0x00003a80
        /*0544*/ 	.word	0x000000ff
        /*0548*/ 	.word	0x00000000
        /*054c*/ 	.short	0x010a
        /*054e*/ 	.byte	0x06
	.zero		1


	//   ....[70]....
        /*0550*/ 	.word	0x00003b10
        /*0554*/ 	.word	0x000000ff
        /*0558*/ 	.word	0x00000000
        /*055c*/ 	.short	0x010a
        /*055e*/ 	.byte	0x06
	.zero		1


	//   ....[71]....
        /*0560*/ 	.word	0x00003ba0
        /*0564*/ 	.word	0x000000ff
        /*0568*/ 	.word	0x00000000
        /*056c*/ 	.short	0x010a
        /*056e*/ 	.byte	0x07
	.zero		1


	//   ....[72]....
        /*0570*/ 	.word	0x00003fe0
        /*0574*/ 	.word	0x00000000
        /*0578*/ 	.word	0x000000a0
        /*057c*/ 	.short	0x010a
        /*057e*/ 	.byte	0xff
	.zero		1


	//   ....[73]....
        /*0580*/ 	.word	0x000040a0
        /*0584*/ 	.word	0x00000000
        /*0588*/ 	.word	0x00000000
        /*058c*/ 	.short	0x0101
        /*058e*/ 	.byte	0xff
	.zero		1


	//   ....[74]....
        /*0590*/ 	.word	0x000043c0
        /*0594*/ 	.word	0x000000ff
        /*0598*/ 	.word	0x00000098
        /*059c*/ 	.short	0x010a
        /*059e*/ 	.byte	0x07
	.zero		1


	//   ....[75]....
        /*05a0*/ 	.word	0x000045e0
        /*05a4*/ 	.word	0x000000ff
        /*05a8*/ 	.word	0x00000078
        /*05ac*/ 	.short	0x010a
        /*05ae*/ 	.byte	0x0f
	.zero		1


	//   ....[76]....
        /*05b0*/ 	.word	0x000047f0
        /*05b4*/ 	.word	0x000000ff
        /*05b8*/ 	.word	0x00000060
        /*05bc*/ 	.short	0x010b
        /*05be*/ 	.byte	0x0f
	.zero		1


	//   ....[77]....
        /*05c0*/ 	.word	0x00004870
        /*05c4*/ 	.word	0x000000ff
        /*05c8*/ 	.word	0x00000000
        /*05cc*/ 	.short	0x0101
        /*05ce*/ 	.byte	0x10
	.zero		1


	//   ....[78]....
        /*05d0*/ 	.word	0x000048a0
        /*05d4*/ 	.word	0x000000ff
        /*05d8*/ 	.word	0x00000078
        /*05dc*/ 	.short	0x010a
        /*05de*/ 	.byte	0x0d
	.zero		1


	//   ....[79]....
        /*05e0*/ 	.word	0x00004ab0
        /*05e4*/ 	.word	0x000000ff
        /*05e8*/ 	.word	0x00000060
        /*05ec*/ 	.short	0x010b
        /*05ee*/ 	.byte	0x0d
	.zero		1


	//   ....[80]....
        /*05f0*/ 	.word	0x00004b20
        /*05f4*/ 	.word	0x000000ff
        /*05f8*/ 	.word	0x00000000
        /*05fc*/ 	.short	0x0101
        /*05fe*/ 	.byte	0x0f
	.zero		1


	//   ....[81]....
        /*0600*/ 	.word	0x00004b70
        /*0604*/ 	.word	0x000000ff
        /*0608*/ 	.word	0x00000000
        /*060c*/ 	.short	0x010a
        /*060e*/ 	.byte	0x04
	.zero		1


	//   ....[82]....
        /*0610*/ 	.word	0x00004c00
        /*0614*/ 	.word	0x000000ff
        /*0618*/ 	.word	0x00000000
        /*061c*/ 	.short	0x010a
        /*061e*/ 	.byte	0x04
	.zero		1


	//   ....[83]....
        /*0620*/ 	.word	0x00004ca0
        /*0624*/ 	.word	0x00000000
        /*0628*/ 	.word	0x00000000
        /*062c*/ 	.short	0x010a
        /*062e*/ 	.byte	0xff
	.zero		1


	//   ....[84]....
        /*0630*/ 	.word	0x00005020
        /*0634*/ 	.word	0x00000000
        /*0638*/ 	.word	0x000000a0
        /*063c*/ 	.short	0x010a
        /*063e*/ 	.byte	0xff
	.zero		1


	//   ....[85]....
        /*0640*/ 	.word	0x00005130
        /*0644*/ 	.word	0x00000000
        /*0648*/ 	.word	0x00000000
        /*064c*/ 	.short	0x0101
        /*064e*/ 	.byte	0xff
	.zero		1


	//   ....[86]....
        /*0650*/ 	.word	0x00005bb0
        /*0654*/ 	.word	0x00000000
        /*0658*/ 	.word	0x00000060
        /*065c*/ 	.short	0x010a
        /*065e*/ 	.byte	0xff
	.zero		1


	//   ....[87]....
        /*0660*/ 	.word	0x00005c20
        /*0664*/ 	.word	0x00000054
        /*0668*/ 	.word	0x000000c0
        /*066c*/ 	.short	0x010a
        /*066e*/ 	.byte	0xff
	.zero		1


	//   ....[88]....
        /*0670*/ 	.word	0x00005cb0
        /*0674*/ 	.word	0x00000000
        /*0678*/ 	.word	0x00000060
        /*067c*/ 	.short	0x010a
        /*067e*/ 	.byte	0xff
	.zero		1


	//   ....[89]....
        /*0680*/ 	.word	0x00005ee0
        /*0684*/ 	.word	0x00000054
        /*0688*/ 	.word	0x000000c0
        /*068c*/ 	.short	0x010a
        /*068e*/ 	.byte	0xff
	.zero		1


	//   ....[90]....
        /*0690*/ 	.word	0x00006770
        /*0694*/ 	.word	0x00000000
        /*0698*/ 	.word	0x00000000
        /*069c*/ 	.short	0x0101
        /*069e*/ 	.byte	0xff
	.zero		1


	//   ....[91]....
        /*06a0*/ 	.word	0x00006780
        /*06a4*/ 	.word	0x00000002
        /*06a8*/ 	.word	0x00000060
        /*06ac*/ 	.short	0x010a
        /*06ae*/ 	.byte	0xff
	.zero		1


	//   ....[92]....
        /*06b0*/ 	.word	0x00006850
        /*06b4*/ 	.word	0x00000002
        /*06b8*/ 	.word	0x00000060
        /*06bc*/ 	.short	0x010a
        /*06be*/ 	.byte	0xff
	.zero		1


	//   ....[93]....
        /*06c0*/ 	.word	0x00006be0
        /*06c4*/ 	.word	0x000000ff
        /*06c8*/ 	.word	0x00000000
        /*06cc*/ 	.short	0x0101
        /*06ce*/ 	.byte	0x05
	.zero		1


	//   ....[94]....
        /*06d0*/ 	.word	0x00007230
        /*06d4*/ 	.word	0x00000002
        /*06d8*/ 	.word	0x00000000
        /*06dc*/ 	.short	0x0101
        /*06de*/ 	.byte	0xff
	.zero		1


	//   ....[95]....
        /*06e0*/ 	.word	0x000074a0
        /*06e4*/ 	.word	0x000000ff
        /*06e8*/ 	.word	0x00000000
        /*06ec*/ 	.short	0x0101
        /*06ee*/ 	.byte	0x04
	.zero		1


	//   ....[96]....
        /*06f0*/ 	.word	0x000074c0
        /*06f4*/ 	.word	0x00000003
        /*06f8*/ 	.word	0x00000110
        /*06fc*/ 	.short	0x010a
        /*06fe*/ 	.byte	0xff
	.zero		1


	//   ....[97]....
        /*0700*/ 	.word	0x00007520
        /*0704*/ 	.word	0x00000002
        /*0708*/ 	.word	0x00000030
        /*070c*/ 	.short	0x010a
        /*070e*/ 	.byte	0xff
	.zero		1


	//   ....[98]....
        /*0710*/ 	.word	0x00007580
        /*0714*/ 	.word	0x00000002
        /*0718*/ 	.word	0x00000030
        /*071c*/ 	.short	0x010a
        /*071e*/ 	.byte	0xff
	.zero		1


	//   ....[99]....
        /*0720*/ 	.word	0x000075d0
        /*0724*/ 	.word	0x00000002
        /*0728*/ 	.word	0x000000a0
        /*072c*/ 	.short	0x010a
        /*072e*/ 	.byte	0xff
	.zero		1


	//   ....[100]....
        /*0730*/ 	.word	0x00007630
        /*0734*/ 	.word	0x00000000
        /*0738*/ 	.word	0x00000000
        /*073c*/ 	.short	0x010a
        /*073e*/ 	.byte	0xff
	.zero		1


	//   ....[101]....
        /*0740*/ 	.word	0x00007690
        /*0744*/ 	.word	0x00000000
        /*0748*/ 	.word	0x00000000
        /*074c*/ 	.short	0x010a
        /*074e*/ 	.byte	0xff
	.zero		1


	//   ....[102]....
        /*0750*/ 	.word	0x000076f0
        /*0754*/ 	.word	0x00000000
        /*0758*/ 	.word	0x00000000
        /*075c*/ 	.short	0x010a
        /*075e*/ 	.byte	0xff
	.zero		1


	//   ....[103]....
        /*0760*/ 	.word	0x00007750
        /*0764*/ 	.word	0x00000000
        /*0768*/ 	.word	0x00000000
        /*076c*/ 	.short	0x010a
        /*076e*/ 	.byte	0xff
	.zero		1


	//   ....[104]....
        /*0770*/ 	.word	0x000077b0
        /*0774*/ 	.word	0x00000000
        /*0778*/ 	.word	0x00000000
        /*077c*/ 	.short	0x010a
        /*077e*/ 	.byte	0xff
	.zero		1


	//   ....[105]....
        /*0780*/ 	.word	0x00007800
        /*0784*/ 	.word	0x00000000
        /*0788*/ 	.word	0x00000100
        /*078c*/ 	.short	0x010a
        /*078e*/ 	.byte	0xff
	.zero		1


	//   ....[106]....
        /*0790*/ 	.word	0x00007860
        /*0794*/ 	.word	0x00000000
        /*0798*/ 	.word	0x000000b0
        /*079c*/ 	.short	0x010a
        /*079e*/ 	.byte	0xff
	.zero		1


	//   ....[107]....
        /*07a0*/ 	.word	0x000078b0
        /*07a4*/ 	.word	0x00000000
        /*07a8*/ 	.word	0x000000a0
        /*07ac*/ 	.short	0x010a
        /*07ae*/ 	.byte	0xff
	.zero		1


	//   ....[108]....
        /*07b0*/ 	.word	0x00007910
        /*07b4*/ 	.word	0x00000000
        /*07b8*/ 	.word	0x000000b0
        /*07bc*/ 	.short	0x010a
        /*07be*/ 	.byte	0xff
	.zero		1


	//   ....[109]....
        /*07c0*/ 	.word	0x00007960
        /*07c4*/ 	.word	0x00000000
        /*07c8*/ 	.word	0x000000a0
        /*07cc*/ 	.short	0x010a
        /*07ce*/ 	.byte	0xff
	.zero		1


	//   ....[110]....
        /*07d0*/ 	.word	0x000079c0
        /*07d4*/ 	.word	0x00000003
        /*07d8*/ 	.word	0x000000e0
        /*07dc*/ 	.short	0x010a
        /*07de*/ 	.byte	0xff
	.zero		1


	//   ....[111]....
        /*07e0*/ 	.word	0x00007a20
        /*07e4*/ 	.word	0x00000000
        /*07e8*/ 	.word	0x00000000
        /*07ec*/ 	.short	0x010a
        /*07ee*/ 	.byte	0xff
	.zero		1


	//   ....[112]....
        /*07f0*/ 	.word	0x00007a80
        /*07f4*/ 	.word	0x00000000
        /*07f8*/ 	.word	0x00000000
        /*07fc*/ 	.short	0x010a
        /*07fe*/ 	.byte	0xff
	.zero		1


	//   ....[113]....
        /*0800*/ 	.word	0x00007ae0
        /*0804*/ 	.word	0x00000000
        /*0808*/ 	.word	0x00000000
        /*080c*/ 	.short	0x010a
        /*080e*/ 	.byte	0xff
	.zero		1


	//   ....[114]....
        /*0810*/ 	.word	0x00007b40
        /*0814*/ 	.word	0x00000000
        /*0818*/ 	.word	0x00000000
        /*081c*/ 	.short	0x010a
        /*081e*/ 	.byte	0xff
	.zero		1


	//   ....[115]....
        /*0820*/ 	.word	0x00007ba0
        /*0824*/ 	.word	0x00000000
        /*0828*/ 	.word	0x00000000
        /*082c*/ 	.short	0x010a
        /*082e*/ 	.byte	0xff
	.zero		1


	//   ....[116]....
        /*0830*/ 	.word	0x00007bf0
        /*0834*/ 	.word	0x00000000
        /*0838*/ 	.word	0x000000a0
        /*083c*/ 	.short	0x010a
        /*083e*/ 	.byte	0xff
	.zero		1


	//   ....[117]....
        /*0840*/ 	.word	0x00007c50
        /*0844*/ 	.word	0x00000000
        /*0848*/ 	.word	0x00000098
        /*084c*/ 	.short	0x010a
        /*084e*/ 	.byte	0xff
	.zero		1


	//   ....[118]....
        /*0850*/ 	.word	0x00007cb0
        /*0854*/ 	.word	0x00000000
        /*0858*/ 	.word	0x00000078
        /*085c*/ 	.short	0x010a
        /*085e*/ 	.byte	0xff
	.zero		1


	//   ....[119]....
        /*0860*/ 	.word	0x00007d10
        /*0864*/ 	.word	0x00000003
        /*0868*/ 	.word	0x00000078
        /*086c*/ 	.short	0x010a
        /*086e*/ 	.byte	0xff
	.zero		1


	//   ....[120]....
        /*0870*/ 	.word	0x00007d70
        /*0874*/ 	.word	0x00000000
        /*0878*/ 	.word	0x00000000
        /*087c*/ 	.short	0x010a
        /*087e*/ 	.byte	0xff
	.zero		1


	//   ....[121]....
        /*0880*/ 	.word	0x00007dd0
        /*0884*/ 	.word	0x00000000
        /*0888*/ 	.word	0x00000000
        /*088c*/ 	.short	0x010a
        /*088e*/ 	.byte	0xff
	.zero		1


	//   ....[122]....
        /*0890*/ 	.word	0x00007e20
        /*0894*/ 	.word	0x00000000
        /*0898*/ 	.word	0x000000a0
        /*089c*/ 	.short	0x010a
        /*089e*/ 	.byte	0xff
	.zero		1


	//   ....[123]....
        /*08a0*/ 	.word	0x00007e70
        /*08a4*/ 	.word	0x00000000
        /*08a8*/ 	.word	0x00000060
        /*08ac*/ 	.short	0x010a
        /*08ae*/ 	.byte	0xff
	.zero		1


	//   ....[124]....
        /*08b0*/ 	.word	0x00007ec0
        /*08b4*/ 	.word	0x00000054
        /*08b8*/ 	.word	0x000000c0
        /*08bc*/ 	.short	0x010a
        /*08be*/ 	.byte	0xff
	.zero		1


	//   ....[125]....
        /*08c0*/ 	.word	0x00007f10
        /*08c4*/ 	.word	0x00000002
        /*08c8*/ 	.word	0x00000060
        /*08cc*/ 	.short	0x010a
        /*08ce*/ 	.byte	0xff
	.zero		1


	//----- nvinfo : EIATTR_NUM_MBARRIERS
	.align		4
.L_47:
        /*08d0*/ 	.byte	0x03, 0x38
        /*08d2*/ 	.short	0x0024


	//----- nvinfo : EIATTR_EXIT_INSTR_OFFSETS
	.align		4
        /*08d4*/ 	.byte	0x04, 0x1c
        /*08d6*/ 	.short	(.L_49 - .L_48)


	//   ....[0]....
.L_48:
        /*08d8*/ 	.word	0x00002790


	//   ....[1]....
        /*08dc*/ 	.word	0x00002c80


	//   ....[2]....
        /*08e0*/ 	.word	0x00002ce0


	//   ....[3]....
        /*08e4*/ 	.word	0x00003e00


	//   ....[4]....
        /*08e8*/ 	.word	0x00004cd0


	//   ....[5]....
        /*08ec*/ 	.word	0x00004d10


	//   ....[6]....
        /*08f0*/ 	.word	0x00007390


	//   ....[7]....
        /*08f4*/ 	.word	0x00007410


	//   ....[8]....
        /*08f8*/ 	.word	0x00007440


	//   ....[9]....
        /*08fc*/ 	.word	0x000074b0


	//----- nvinfo : EIATTR_MAX_THREADS
	.align		4
.L_49:
        /*0900*/ 	.byte	0x04, 0x05
        /*0902*/ 	.short	(.L_51 - .L_50)
.L_50:
        /*0904*/ 	.word	0x00000100
        /*0908*/ 	.word	0x00000001
        /*090c*/ 	.word	0x00000001


	//----- nvinfo : EIATTR_CRS_STACK_SIZE
	.align		4
.L_51:
        /*0910*/ 	.byte	0x04, 0x1e
        /*0912*/ 	.short	(.L_53 - .L_52)
.L_52:
        /*0914*/ 	.word	0x00000000


	//----- nvinfo : EIATTR_CBANK_PARAM_SIZE
	.align		4
.L_53:
        /*0918*/ 	.byte	0x03, 0x19
        /*091a*/ 	.short	0x0800


	//----- nvinfo : EIATTR_PARAM_CBANK
	.align		4
        /*091c*/ 	.byte	0x04, 0x0a
        /*091e*/ 	.short	(.L_55 - .L_54)
	.align		4
.L_54:
        /*0920*/ 	.word	index@(.nv.constant0._ZN7cutlass13device_kernelINS_4gemm6kernel13GemmUniversalIN4cute5tupleIJiiiiEEENS1_10collective13CollectiveMmaINS1_35MainloopSm100TmaUmmaWarpSpecializedILi6ELi2ELi4ENS5_IJNS4_1CILi1EEESB_SB_EEEEENS5_IJNSA_ILi64EEESE_SE_EEENS_10tfloat32_tENS5_IJlSB_lEEESG_NS5_IJSB_llEEENS4_8TiledMMAINS4_8MMA_AtomIJNS4_17SM100_MMA_TF32_SSISG_SG_fLi64ELi64ELNS4_4UMMA5MajorE0ELSN_1ELNSM_7ScaleInE0ELSO_0EEEEEENS4_6LayoutISC_NS5_IJNSA_ILi0EEESS_SS_EEEEENS5_IJNS4_10UnderscoreESV_SV_EEEEENS4_13SM90_TMA_LOADENS4_14ComposedLayoutINS4_7SwizzleILi3ELi4ELi3EEENS4_18smem_ptr_flag_bitsILi32EEENSR_INS5_IJNSA_ILi8EEENSA_ILi32EEEEEENS5_IJS15_SB_EEEEEEEvNS4_8identityESY_NSZ_INS10_ILi2ELi5ELi2EEES13_NSR_INS5_IJS15_NSA_ILi4EEEEEENS5_IJSB_S15_EEEEEEEvS1A_EENS_8epilogue10collective18CollectiveEpilogueINS1I_23Sm100TmaWarpSpecializedILi3ELi2ELi16ELb1ELb0EEEJSF_NS5_IJNSR_ISE_SB_EENSR_IS15_SB_EEEEESG_SH_SG_SH_NS1I_6fusion15FusionCallbacksIS1M_NS1Q_17LinearCombinationISG_fSG_fLNS_15FloatRoundStyleE2EEESF_S1P_JEEENS4_5SM1004TMEM4LOAD26SM100_TMEM_LOAD_16dp128b8xESY_S19_NS4_17SM75_U32x4_LDSM_NENS4_14SM90_TMA_STOREES19_NS4_17SM90_U32x4_STSM_NENS4_39AutoVectorizingCopyWithAssumedAlignmentILi128EEEEEEvvEEEEvNT_6ParamsE)
        /*0924*/ 	.short	0x0380
        /*0926*/ 	.short	0x0800


	//----- nvinfo : EIATTR_SW_WAR
	.align		4
.L_55:
        /*0928*/ 	.byte	0x04, 0x36
        /*092a*/ 	.short	(.L_57 - .L_56)
.L_56:
        /*092c*/ 	.word	0x00000008
.L_57:


//--------------------- .nv.callgraph             --------------------------
	.section	.nv.callgraph,"",@"SHT_CUDA_CALLGRAPH"
	.align	4
	.sectionentsize	8
	.align		4
        /*0000*/ 	.word	0x00000000
	.align		4
        /*0004*/ 	.word	0xffffffff
	.align		4
        /*0008*/ 	.word	index@(_ZN7cutlass13device_kernelINS_4gemm6kernel13GemmUniversalIN4cute5tupleIJiiiiEEENS1_10collective13CollectiveMmaINS1_35MainloopSm100TmaUmmaWarpSpecializedILi6ELi2ELi4ENS5_IJNS4_1CILi1EEESB_SB_EEEEENS5_IJNSA_ILi64EEESE_SE_EEENS_10tfloat32_tENS5_IJlSB_lEEESG_NS5_IJSB_llEEENS4_8TiledMMAINS4_8MMA_AtomIJNS4_17SM100_MMA_TF32_SSISG_SG_fLi64ELi64ELNS4_4UMMA5MajorE0ELSN_1ELNSM_7ScaleInE0ELSO_0EEEEEENS4_6LayoutISC_NS5_IJNSA_ILi0EEESS_SS_EEEEENS5_IJNS4_10UnderscoreESV_SV_EEEEENS4_13SM90_TMA_LOADENS4_14ComposedLayoutINS4_7SwizzleILi3ELi4ELi3EEENS4_18smem_ptr_flag_bitsILi32EEENSR_INS5_IJNSA_ILi8EEENSA_ILi32EEEEEENS5_IJS15_SB_EEEEEEEvNS4_8identityESY_NSZ_INS10_ILi2ELi5ELi2EEES13_NSR_INS5_IJS15_NSA_ILi4EEEEEENS5_IJSB_S15_EEEEEEEvS1A_EENS_8epilogue10collective18CollectiveEpilogueINS1I_23Sm100TmaWarpSpecializedILi3ELi2ELi16ELb1ELb0EEEJSF_NS5_IJNSR_ISE_SB_EENSR_IS15_SB_EEEEESG_SH_SG_SH_NS1I_6fusion15FusionCallbacksIS1M_NS1Q_17LinearCombinationISG_fSG_fLNS_15FloatRoundStyleE2EEESF_S1P_JEEENS4_5SM1004TMEM4LOAD26SM100_TMEM_LOAD_16dp128b8xESY_S19_NS4_17SM75_U32x4_LDSM_NENS4_14SM90_TMA_STOREES19_NS4_17SM90_U32x4_STSM_NENS4_39AutoVectorizingCopyWithAssumedAlignmentILi128EEEEEEvvEEEEvNT_6ParamsE)
	.align		4
        /*000c*/ 	.word	index@(__assertfail)
	.align		4
        /*0010*/ 	.word	0x00000000
	.align		4
        /*0014*/ 	.word	0xfffffffe
	.align		4
        /*0018*/ 	.word	0x00000000
	.align		4
        /*001c*/ 	.word	0xfffffffd
	.align		4
        /*0020*/ 	.word	0x00000000
	.align		4
        /*0024*/ 	.word	0xfffffffc


//--------------------- .nv.constant4             --------------------------
	.section	.nv.constant4,"a",@progbits
	.align	8
	.align		8
.nv.constant4:
        /*0000*/ 	.dword	__assertfail
	.align		8
        /*0008*/ 	.dword	__unnamed_1
	.align		8
        /*0010*/ 	.dword	__unnamed_2
	.align		8
        /*0018*/ 	.dword	_ZN40_INTERNAL_88d61182_4_k_cu_d2b77e95_302624cuda3std3__45__cpo5beginE
	.align		8
        /*0020*/ 	.dword	_ZN40_INTERNAL_88d61182_4_k_cu_d2b77e95_302624cuda3std3__45__cpo3endE
	.align		8
        /*0028*/ 	.dword	_ZN40_INTERNAL_88d61182_4_k_cu_d2b77e95_302624cuda3std3__45__cpo6cbeginE
	.align		8
        /*0030*/ 	.dword	_ZN40_INTERNAL_88d61182_4_k_cu_d2b77e95_302624cuda3std3__45__cpo4cendE
	.align		8
        /*0038*/ 	.dword	_ZN40_INTERNAL_88d61182_4_k_cu_d2b77e95_302624cuda3std3__442_GLOBAL__N__88d61182_4_k_cu_d2b77e95_302626ignoreE
	.align		8
        /*0040*/ 	.dword	_ZN40_INTERNAL_88d61182_4_k_cu_d2b77e95_302624cuda3std3__419piecewise_constructE
	.align		8
        /*0048*/ 	.dword	_ZN40_INTERNAL_88d61182_4_k_cu_d2b77e95_302624cuda3std3__48in_placeE
	.align		8
        /*0050*/ 	.dword	_ZN40_INTERNAL_88d61182_4_k_cu_d2b77e95_302624cuda3std6ranges3__45__cpo4swapE
	.align		8
        /*0058*/ 	.dword	_ZN40_INTERNAL_88d61182_4_k_cu_d2b77e95_302624cuda3std6ranges3__45__cpo9iter_moveE
	.align		8
        /*0060*/ 	.dword	_ZN40_INTERNAL_88d61182_4_k_cu_d2b77e95_302624cute7productE
	.align		8
        /*0068*/ 	.dword	_ZN40_INTERNAL_88d61182_4_k_cu_d2b77e95_302624cute1_E
	.align		8
        /*0070*/ 	.dword	$str$25
	.align		8
        /*0078*/ 	.dword	$str$26
	.align		8
        /*0080*/ 	.dword	$str$27
	.align		8
        /*0088*/ 	.dword	$str$28


//--------------------- .text._ZN7cutlass13device_kernelINS_4gemm6kernel13GemmUniversalIN4cute5tupleIJiiiiEEENS1_10collective13CollectiveMmaINS1_35MainloopSm100TmaUmmaWarpSpecializedILi6ELi2ELi4ENS5_IJNS4_1CILi1EEESB_SB_EEEEENS5_IJNSA_ILi64EEESE_SE_EEENS_10tfloat32_tENS5_IJlSB_lEEESG_NS5_IJSB_llEEENS4_8TiledMMAINS4_8MMA_AtomIJNS4_17SM100_MMA_TF32_SSISG_SG_fLi64ELi64ELNS4_4UMMA5MajorE0ELSN_1ELNSM_7ScaleInE0ELSO_0EEEEEENS4_6LayoutISC_NS5_IJNSA_ILi0EEESS_SS_EEEEENS5_IJNS4_10UnderscoreESV_SV_EEEEENS4_13SM90_TMA_LOADENS4_14ComposedLayoutINS4_7SwizzleILi3ELi4ELi3EEENS4_18smem_ptr_flag_bitsILi32EEENSR_INS5_IJNSA_ILi8EEENSA_ILi32EEEEEENS5_IJS15_SB_EEEEEEEvNS4_8identityESY_NSZ_INS10_ILi2ELi5ELi2EEES13_NSR_INS5_IJS15_NSA_ILi4EEEEEENS5_IJSB_S15_EEEEEEEvS1A_EENS_8epilogue10collective18CollectiveEpilogueINS1I_23Sm100TmaWarpSpecializedILi3ELi2ELi16ELb1ELb0EEEJSF_NS5_IJNSR_ISE_SB_EENSR_IS15_SB_EEEEESG_SH_SG_SH_NS1I_6fusion15FusionCallbacksIS1M_NS1Q_17LinearCombinationISG_fSG_fLNS_15FloatRoundStyleE2EEESF_S1P_JEEENS4_5SM1004TMEM4LOAD26SM100_TMEM_LOAD_16dp128b8xESY_S19_NS4_17SM75_U32x4_LDSM_NENS4_14SM90_TMA_STOREES19_NS4_17SM90_U32x4_STSM_NENS4_39AutoVectorizingCopyWithAssumedAlignmentILi128EEEEEEvvEEEEvNT_6ParamsE --------------------------
	.section	.text._ZN7cutlass13device_kernelINS_4gemm6kernel13GemmUniversalIN4cute5tupleIJiiiiEEENS1_10collective13CollectiveMmaINS1_35MainloopSm100TmaUmmaWarpSpecializedILi6ELi2ELi4ENS5_IJNS4_1CILi1EEESB_SB_EEEEENS5_IJNSA_ILi64EEESE_SE_EEENS_10tfloat32_tENS5_IJlSB_lEEESG_NS5_IJSB_llEEENS4_8TiledMMAINS4_8MMA_AtomIJNS4_17SM100_MMA_TF32_SSISG_SG_fLi64ELi64ELNS4_4UMMA5MajorE0ELSN_1ELNSM_7ScaleInE0ELSO_0EEEEEENS4_6LayoutISC_NS5_IJNSA_ILi0EEESS_SS_EEEEENS5_IJNS4_10UnderscoreESV_SV_EEEEENS4_13SM90_TMA_LOADENS4_14ComposedLayoutINS4_7SwizzleILi3ELi4ELi3EEENS4_18smem_ptr_flag_bitsILi32EEENSR_INS5_IJNSA_ILi8EEENSA_ILi32EEEEEENS5_IJS15_SB_EEEEEEEvNS4_8identityESY_NSZ_INS10_ILi2ELi5ELi2EEES13_NSR_INS5_IJS15_NSA_ILi4EEEEEENS5_IJSB_S15_EEEEEEEvS1A_EENS_8epilogue10collective18CollectiveEpilogueINS1I_23Sm100TmaWarpSpecializedILi3ELi2ELi16ELb1ELb0EEEJSF_NS5_IJNSR_ISE_SB_EENSR_IS15_SB_EEEEESG_SH_SG_SH_NS1I_6fusion15FusionCallbacksIS1M_NS1Q_17LinearCombinationISG_fSG_fLNS_15FloatRoundStyleE2EEESF_S1P_JEEENS4_5SM1004TMEM4LOAD26SM100_TMEM_LOAD_16dp128b8xESY_S19_NS4_17SM75_U32x4_LDSM_NENS4_14SM90_TMA_STOREES19_NS4_17SM90_U32x4_STSM_NENS4_39AutoVectorizingCopyWithAssumedAlignmentILi128EEEEEEvvEEEEvNT_6ParamsE,"ax",@progbits
	.align	128
.text._ZN7cutlass13device_kernelINS_4gemm6kernel13GemmUniversalIN4cute5tupleIJiiiiEEENS1_10collective13CollectiveMmaINS1_35MainloopSm100TmaUmmaWarpSpecializedILi6ELi2ELi4ENS5_IJNS4_1CILi1EEESB_SB_EEEEENS5_IJNSA_ILi64EEESE_SE_EEENS_10tfloat32_tENS5_IJlSB_lEEESG_NS5_IJSB_llEEENS4_8TiledMMAINS4_8MMA_AtomIJNS4_17SM100_MMA_TF32_SSISG_SG_fLi64ELi64ELNS4_4UMMA5MajorE0ELSN_1ELNSM_7ScaleInE0ELSO_0EEEEEENS4_6LayoutISC_NS5_IJNSA_ILi0EEESS_SS_EEEEENS5_IJNS4_10UnderscoreESV_SV_EEEEENS4_13SM90_TMA_LOADENS4_14ComposedLayoutINS4_7SwizzleILi3ELi4ELi3EEENS4_18smem_ptr_flag_bitsILi32EEENSR_INS5_IJNSA_ILi8EEENSA_ILi32EEEEEENS5_IJS15_SB_EEEEEEEvNS4_8identityESY_NSZ_INS10_ILi2ELi5ELi2EEES13_NSR_INS5_IJS15_NSA_ILi4EEEEEENS5_IJSB_S15_EEEEEEEvS1A_EENS_8epilogue10collective18CollectiveEpilogueINS1I_23Sm100TmaWarpSpecializedILi3ELi2ELi16ELb1ELb0EEEJSF_NS5_IJNSR_ISE_SB_EENSR_IS15_SB_EEEEESG_SH_SG_SH_NS1I_6fusion15FusionCallbacksIS1M_NS1Q_17LinearCombinationISG_fSG_fLNS_15FloatRoundStyleE2EEESF_S1P_JEEENS4_5SM1004TMEM4LOAD26SM100_TMEM_LOAD_16dp128b8xESY_S19_NS4_17SM75_U32x4_LDSM_NENS4_14SM90_TMA_STOREES19_NS4_17SM90_U32x4_STSM_NENS4_39AutoVectorizingCopyWithAssumedAlignmentILi128EEEEEEvvEEEEvNT_6ParamsE:
        .type           _ZN7cutlass13device_kernelINS_4gemm6kernel13GemmUniversalIN4cute5tupleIJiiiiEEENS1_10collective13CollectiveMmaINS1_35MainloopSm100TmaUmmaWarpSpecializedILi6ELi2ELi4ENS5_IJNS4_1CILi1EEESB_SB_EEEEENS5_IJNSA_ILi64EEESE_SE_EEENS_10tfloat32_tENS5_IJlSB_lEEESG_NS5_IJSB_llEEENS4_8TiledMMAINS4_8MMA_AtomIJNS4_17SM100_MMA_TF32_SSISG_SG_fLi64ELi64ELNS4_4UMMA5MajorE0ELSN_1ELNSM_7ScaleInE0ELSO_0EEEEEENS4_6LayoutISC_NS5_IJNSA_ILi0EEESS_SS_EEEEENS5_IJNS4_10UnderscoreESV_SV_EEEEENS4_13SM90_TMA_LOADENS4_14ComposedLayoutINS4_7SwizzleILi3ELi4ELi3EEENS4_18smem_ptr_flag_bitsILi32EEENSR_INS5_IJNSA_ILi8EEENSA_ILi32EEEEEENS5_IJS15_SB_EEEEEEEvNS4_8identityESY_NSZ_INS10_ILi2ELi5ELi2EEES13_NSR_INS5_IJS15_NSA_ILi4EEEEEENS5_IJSB_S15_EEEEEEEvS1A_EENS_8epilogue10collective18CollectiveEpilogueINS1I_23Sm100TmaWarpSpecializedILi3ELi2ELi16ELb1ELb0EEEJSF_NS5_IJNSR_ISE_SB_EENSR_IS15_SB_EEEEESG_SH_SG_SH_NS1I_6fusion15FusionCallbacksIS1M_NS1Q_17LinearCombinationISG_fSG_fLNS_15FloatRoundStyleE2EEESF_S1P_JEEENS4_5SM1004TMEM4LOAD26SM100_TMEM_LOAD_16dp128b8xESY_S19_NS4_17SM75_U32x4_LDSM_NENS4_14SM90_TMA_STOREES19_NS4_17SM90_U32x4_STSM_NENS4_39AutoVectorizingCopyWithAssumedAlignmentILi128EEEEEEvvEEEEvNT_6ParamsE,@function
        .size           _ZN7cutlass13device_kernelINS_4gemm6kernel13GemmUniversalIN4cute5tupleIJiiiiEEENS1_10collective13CollectiveMmaINS1_35MainloopSm100TmaUmmaWarpSpecializedILi6ELi2ELi4ENS5_IJNS4_1CILi1EEESB_SB_EEEEENS5_IJNSA_ILi64EEESE_SE_EEENS_10tfloat32_tENS5_IJlSB_lEEESG_NS5_IJSB_llEEENS4_8TiledMMAINS4_8MMA_AtomIJNS4_17SM100_MMA_TF32_SSISG_SG_fLi64ELi64ELNS4_4UMMA5MajorE0ELSN_1ELNSM_7ScaleInE0ELSO_0EEEEEENS4_6LayoutISC_NS5_IJNSA_ILi0EEESS_SS_EEEEENS5_IJNS4_10UnderscoreESV_SV_EEEEENS4_13SM90_TMA_LOADENS4_14ComposedLayoutINS4_7SwizzleILi3ELi4ELi3EEENS4_18smem_ptr_flag_bitsILi32EEENSR_INS5_IJNSA_ILi8EEENSA_ILi32EEEEEENS5_IJS15_SB_EEEEEEEvNS4_8identityESY_NSZ_INS10_ILi2ELi5ELi2EEES13_NSR_INS5_IJS15_NSA_ILi4EEEEEENS5_IJSB_S15_EEEEEEEvS1A_EENS_8epilogue10collective18CollectiveEpilogueINS1I_23Sm100TmaWarpSpecializedILi3ELi2ELi16ELb1ELb0EEEJSF_NS5_IJNSR_ISE_SB_EENSR_IS15_SB_EEEEESG_SH_SG_SH_NS1I_6fusion15FusionCallbacksIS1M_NS1Q_17LinearCombinationISG_fSG_fLNS_15FloatRoundStyleE2EEESF_S1P_JEEENS4_5SM1004TMEM4LOAD26SM100_TMEM_LOAD_16dp128b8xESY_S19_NS4_17SM75_U32x4_LDSM_NENS4_14SM90_TMA_STOREES19_NS4_17SM90_U32x4_STSM_NENS4_39AutoVectorizingCopyWithAssumedAlignmentILi128EEEEEEvvEEEEvNT_6ParamsE,(.L_x_160 - _ZN7cutlass13device_kernelINS_4gemm6kernel13GemmUniversalIN4cute5tupleIJiiiiEEENS1_10collective13CollectiveMmaINS1_35MainloopSm100TmaUmmaWarpSpecializedILi6ELi2ELi4ENS5_IJNS4_1CILi1EEESB_SB_EEEEENS5_IJNSA_ILi64EEESE_SE_EEENS_10tfloat32_tENS5_IJlSB_lEEESG_NS5_IJSB_llEEENS4_8TiledMMAINS4_8MMA_AtomIJNS4_17SM100_MMA_TF32_SSISG_SG_fLi64ELi64ELNS4_4UMMA5MajorE0ELSN_1ELNSM_7ScaleInE0ELSO_0EEEEEENS4_6LayoutISC_NS5_IJNSA_ILi0EEESS_SS_EEEEENS5_IJNS4_10UnderscoreESV_SV_EEEEENS4_13SM90_TMA_LOADENS4_14ComposedLayoutINS4_7SwizzleILi3ELi4ELi3EEENS4_18smem_ptr_flag_bitsILi32EEENSR_INS5_IJNSA_ILi8EEENSA_ILi32EEEEEENS5_IJS15_SB_EEEEEEEvNS4_8identityESY_NSZ_INS10_ILi2ELi5ELi2EEES13_NSR_INS5_IJS15_NSA_ILi4EEEEEENS5_IJSB_S15_EEEEEEEvS1A_EENS_8epilogue10collective18CollectiveEpilogueINS1I_23Sm100TmaWarpSpecializedILi3ELi2ELi16ELb1ELb0EEEJSF_NS5_IJNSR_ISE_SB_EENSR_IS15_SB_EEEEESG_SH_SG_SH_NS1I_6fusion15FusionCallbacksIS1M_NS1Q_17LinearCombinationISG_fSG_fLNS_15FloatRoundStyleE2EEESF_S1P_JEEENS4_5SM1004TMEM4LOAD26SM100_TMEM_LOAD_16dp128b8xESY_S19_NS4_17SM75_U32x4_LDSM_NENS4_14SM90_TMA_STOREES19_NS4_17SM90_U32x4_STSM_NENS4_39AutoVectorizingCopyWithAssumedAlignmentILi128EEEEEEvvEEEEvNT_6ParamsE)
        .other          _ZN7cutlass13device_kernelINS_4gemm6kernel13GemmUniversalIN4cute5tupleIJiiiiEEENS1_10collective13CollectiveMmaINS1_35MainloopSm100TmaUmmaWarpSpecializedILi6ELi2ELi4ENS5_IJNS4_1CILi1EEESB_SB_EEEEENS5_IJNSA_ILi64EEESE_SE_EEENS_10tfloat32_tENS5_IJlSB_lEEESG_NS5_IJSB_llEEENS4_8TiledMMAINS4_8MMA_AtomIJNS4_17SM100_MMA_TF32_SSISG_SG_fLi64ELi64ELNS4_4UMMA5MajorE0ELSN_1ELNSM_7ScaleInE0ELSO_0EEEEEENS4_6LayoutISC_NS5_IJNSA_ILi0EEESS_SS_EEEEENS5_IJNS4_10UnderscoreESV_SV_EEEEENS4_13SM90_TMA_LOADENS4_14ComposedLayoutINS4_7SwizzleILi3ELi4ELi3EEENS4_18smem_ptr_flag_bitsILi32EEENSR_INS5_IJNSA_ILi8EEENSA_ILi32EEEEEENS5_IJS15_SB_EEEEEEEvNS4_8identityESY_NSZ_INS10_ILi2ELi5ELi2EEES13_NSR_INS5_IJS15_NSA_ILi4EEEEEENS5_IJSB_S15_EEEEEEEvS1A_EENS_8epilogue10collective18CollectiveEpilogueINS1I_23Sm100TmaWarpSpecializedILi3ELi2ELi16ELb1ELb0EEEJSF_NS5_IJNSR_ISE_SB_EENSR_IS15_SB_EEEEESG_SH_SG_SH_NS1I_6fusion15FusionCallbacksIS1M_NS1Q_17LinearCombinationISG_fSG_fLNS_15FloatRoundStyleE2EEESF_S1P_JEEENS4_5SM1004TMEM4LOAD26SM100_TMEM_LOAD_16dp128b8xESY_S19_NS4_17SM75_U32x4_LDSM_NENS4_14SM90_TMA_STOREES19_NS4_17SM90_U32x4_STSM_NENS4_39AutoVectorizingCopyWithAssumedAlignmentILi128EEEEEEvvEEEEvNT_6ParamsE,@"STO_CUDA_ENTRY STV_DEFAULT"
_ZN7cutlass13device_kernelINS_4gemm6kernel13GemmUniversalIN4cute5tupleIJiiiiEEENS1_10collective13CollectiveMmaINS1_35MainloopSm100TmaUmmaWarpSpecializedILi6ELi2ELi4ENS5_IJNS4_1CILi1EEESB_SB_EEEEENS5_IJNSA_ILi64EEESE_SE_EEENS_10tfloat32_tENS5_IJlSB_lEEESG_NS5_IJSB_llEEENS4_8TiledMMAINS4_8MMA_AtomIJNS4_17SM100_MMA_TF32_SSISG_SG_fLi64ELi64ELNS4_4UMMA5MajorE0ELSN_1ELNSM_7ScaleInE0ELSO_0EEEEEENS4_6LayoutISC_NS5_IJNSA_ILi0EEESS_SS_EEEEENS5_IJNS4_10UnderscoreESV_SV_EEEEENS4_13SM90_TMA_LOADENS4_14ComposedLayoutINS4_7SwizzleILi3ELi4ELi3EEENS4_18smem_ptr_flag_bitsILi32EEENSR_INS5_IJNSA_ILi8EEENSA_ILi32EEEEEENS5_IJS15_SB_EEEEEEEvNS4_8identityESY_NSZ_INS10_ILi2ELi5ELi2EEES13_NSR_INS5_IJS15_NSA_ILi4EEEEEENS5_IJSB_S15_EEEEEEEvS1A_EENS_8epilogue10collective18CollectiveEpilogueINS1I_23Sm100TmaWarpSpecializedILi3ELi2ELi16ELb1ELb0EEEJSF_NS5_IJNSR_ISE_SB_EENSR_IS15_SB_EEEEESG_SH_SG_SH_NS1I_6fusion15FusionCallbacksIS1M_NS1Q_17LinearCombinationISG_fSG_fLNS_15FloatRoundStyleE2EEESF_S1P_JEEENS4_5SM1004TMEM4LOAD26SM100_TMEM_LOAD_16dp128b8xESY_S19_NS4_17SM75_U32x4_LDSM_NENS4_14SM90_TMA_STOREES19_NS4_17SM90_U32x4_STSM_NENS4_39AutoVectorizingCopyWithAssumedAlignmentILi128EEEEEEvvEEEEvNT_6ParamsE:
[----:B------:R-:W1:Y:S01]  /*0000*/  LDC R1, c[0x0][0x37c] ;  /* 0x0000df00ff017b82 */ /* 0x000e620000000800 */
[----:B------:R-:W2:Y:S01]  /*0010*/  S2R R79, SR_TID.X ;  /* 0x00000000004f7919 */ /* 0x000ea20000002100 */
[----:B------:R-:W3:Y:S01]  /*0020*/  LDCU.64 UR4, c[0x0][0x890] ;  /* 0x00011200ff0477ac */ /* 0x000ee20008000a00 */
[----:B------:R-:W-:Y:S02]  /*0030*/  PRMT R67, RZ, 0x7610, R67 ;  /* 0x00007610ff437816 */ /* 0x000fe40000000043 */
[----:B------:R-:W-:Y:S01]  /*0040*/  ELECT P5, URZ, PT ;  /* 0x0000000000ff782f */ /* 0x000fe200038a0000 */
[----:B------:R-:W4:Y:S01]  /*0050*/  LDCU.64 UR46, c[0x0][0x358] ;  /* 0x00006b00ff2e77ac */ /* 0x000f220008000a00 */
[----:B---3--:R-:W-:-:S04]  /*0060*/  UISETP.NE.U32.AND UP0, UPT, UR4, URZ, UPT ;  /* 0x000000ff0400728c */ /* 0x008fc8000bf05070 */
[----:B------:R-:W-:Y:S01]  /*0070*/  UISETP.NE.AND.EX UP0, UPT, UR5, URZ, UPT, UP0 ;  /* 0x000000ff0500728c */ /* 0x000fe2000bf05300 */
[----:B--2---:R-:W-:-:S05]  /*0080*/  SHF.R.U32.HI R73, RZ, 0x5, R79 ;  /* 0x00000005ff497819 */ /* 0x004fca000001164f */
[----:B------:R-:W2:Y:S02]  /*0090*/  SHFL.IDX PT, R0, R73, RZ, 0x1f ;  /* 0x00001fff49007589 */ /* 0x000ea400000e0000 */
[----:B--2---:R-:W-:Y:S01]  /*00a0*/  R2UR UR8, R0 ;  /* 0x00000000000872ca */ /* 0x004fe200000e0000 */
[----:B-1--4-:R-:W-:-:S14]  /*00b0*/  BRA.U UP0, `(.L_x_0) ;  /* 0x00000001002c7547 */ /* 0x012fdc000b800000 */
[----:B------:R-:W1:Y:S02]  /*00c0*/  LDCU.64 UR6, c[0x0][0x888] ;  /* 0x00011100ff0677ac */ /* 0x000e640008000a00 */
[----:B-1----:R-:W-:-:S04]  /*00d0*/  UISETP.NE.U32.AND UP0, UPT, UR6, URZ, UPT ;  /* 0x000000ff0600728c */ /* 0x002fc8000bf05070 */
[----:B------:R-:W-:-:S09]  /*00e0*/  UISETP.NE.AND.EX UP0, UPT, UR7, URZ, UPT, UP0 ;  /* 0x000000ff0700728c */ /* 0x000fd2000bf05300 */
[----:B------:R-:W-:Y:S05]  /*00f0*/  BRA.U !UP0, `(.L_x_1) ;  /* 0x0000000108107547 */ /* 0x000fea000b800000 */
[----:B------:R-:W1:Y:S02]  /*0100*/  LDC.64 R2, c[0x0][0x888] ;  /* 0x00022200ff027b82 */ /* 0x000e640000000a00 */
[----:B-1----:R1:W5:Y:S01]  /*0110*/  LDG.E R35, desc[UR46][R2.64] ;  /* 0x0000002e02237981 */ /* 0x002362000c1e1900 */
[----:B------:R-:W-:Y:S01]  /*0120*/  HFMA2 R67, -RZ, RZ, 0, 5.9604644775390625e-08 ;  /* 0x00000001ff437431 */ /* 0x000fe200000001ff */
[----:B------:R-:W-:Y:S05]  /*0130*/  BRA `(.L_x_0) ;  /* 0x00000000000c7947 */ /* 0x000fea0003800000 */
.L_x_1:
[----:B------:R-:W1:Y:S01]  /*0140*/  LDCU UR6, c[0x0][0x880] ;  /* 0x00011000ff0677ac */ /* 0x000e620008000800 */
[----:B------:R-:W-:Y:S01]  /*0150*/  HFMA2 R67, -RZ, RZ, 0, 5.9604644775390625e-08 ;  /* 0x00000001ff437431 */ /* 0x000fe200000001ff */
[----:B-1----:R-:W-:-:S07]  /*0160*/  MOV R35, UR6 ;  /* 0x0000000600237c02 */ /* 0x002fce0008000f00 */
.L_x_0:
[----:B------:R-:W2:Y:S02]  /*0170*/  LDCU.64 UR6, c[0x0][0x8b0] ;  /* 0x00011600ff0677ac */ /* 0x000ea40008000a00 */
[----:B--2---:R-:W-:-:S04]  /*0180*/  UISETP.NE.U32.AND UP0, UPT, UR6, URZ, UPT ;  /* 0x000000ff0600728c */ /* 0x004fc8000bf05070 */
[----:B------:R-:W-:-:S09]  /*0190*/  UISETP.NE.AND.EX UP0, UPT, UR7, URZ, UPT, UP0 ;  /* 0x000000ff0700728c */ /* 0x000fd2000bf05300 */
[----:B------:R-:W-:Y:S05]  /*01a0*/  BRA.U UP0, `(.L_x_2) ;  /* 0x0000000100247547 */ /* 0x000fea000b800000 */
[----:B------:R-:W2:Y:S02]  /*01b0*/  LDCU.64 UR6, c[0x0][0x8a8] ;  /* 0x00011500ff0677ac */ /* 0x000ea40008000a00 */
[----:B--2---:R-:W-:-:S04]  /*01c0*/  UISETP.NE.U32.AND UP0, UPT, UR6, URZ, UPT ;  /* 0x000000ff0600728c */ /* 0x004fc8000bf05070 */
[----:B------:R-:W-:-:S09]  /*01d0*/  UISETP.NE.AND.EX UP0, UPT, UR7, URZ, UPT, UP0 ;  /* 0x000000ff0700728c */ /* 0x000fd2000bf05300 */
[----:B------:R-:W-:Y:S05]  /*01e0*/  BRA.U !UP0, `(.L_x_3) ;  /* 0x00000001080c7547 */ /* 0x000fea000b800000 */
[----:B-1----:R-:W1:Y:S02]  /*01f0*/  LDC.64 R2, c[0x0][0x8a8] ;  /* 0x00022a00ff027b82 */ /* 0x002e640000000a00 */
[----:B-1----:R2:W5:Y:S01]  /*0200*/  LDG.E R33, desc[UR46][R2.64] ;  /* 0x0000002e02217981 */ /* 0x002562000c1e1900 */
[----:B------:R-:W-:Y:S05]  /*0210*/  BRA `(.L_x_2) ;  /* 0x0000000000087947 */ /* 0x000fea0003800000 */
.L_x_3:
[----:B------:R-:W2:Y:S02]  /*0220*/  LDCU UR6, c[0x0][0x8a0] ;  /* 0x00011400ff0677ac */ /* 0x000ea40008000800 */
[----:B--2---:R-:W-:Y:S02]  /*0230*/  MOV R33, UR6 ;  /* 0x0000000600217c02 */ /* 0x004fe40008000f00 */
.L_x_2:
[----:B------:R-:W-:Y:S01]  /*0240*/  IMAD.U32 R0, RZ, RZ, UR8 ;  /* 0x00000008ff007e24 */ /* 0x000fe2000f8e00ff */
[----:B------:R-:W-:Y:S04]  /*0250*/  BSSY.RECONVERGENT B0, `(.L_x_4) ;  /* 0x000000c000007945 */ /* 0x000fe80003800200 */
[C---:B------:R-:W-:Y:S02]  /*0260*/  ISETP.NE.OR P1, PT, R0.reuse, 0x1, !P5 ;  /* 0x000000010000780c */ /* 0x040fe40006f25670 */
[----:B------:R-:W-:-:S11]  /*0270*/  ISETP.NE.OR P0, PT, R0, 0x3, !P5 ;  /* 0x000000030000780c */ /* 0x000fd60006f05670 */
[----:B------:R-:W-:Y:S05]  /*0280*/  @P1 BRA `(.L_x_5) ;  /* 0x0000000000201947 */ /* 0x000fea0003800000 */
[----:B------:R-:W3:Y:S02]  /*0290*/  LDCU.64 UR6, c[0x0][0x348] ;  /* 0x00006900ff0677ac */ /* 0x000ee40008000a00 */
[----:B---3--:R-:W-:Y:S02]  /*02a0*/  UIADD3 UR10, UP1, UPT, UR6, 0x80, URZ ;  /* 0x00000080060a7890 */ /* 0x008fe4000ff3e0ff */
[----:B------:R-:W-:Y:S02]  /*02b0*/  UIADD3 UR6, UP0, UPT, UR6, 0x180, URZ ;  /* 0x0000018006067890 */ /* 0x000fe4000ff1e0ff */
[----:B------:R-:W-:Y:S02]  /*02c0*/  UIADD3.X UR11, UPT, UPT, URZ, UR7, URZ, UP1, !UPT ;  /* 0x00000007ff0b7290 */ /* 0x000fe40008ffe4ff */
[----:B------:R-:W-:-:S07]  /*02d0*/  UIADD3.X UR7, UPT, UPT, URZ, UR7, URZ, UP0, !UPT ;  /* 0x00000007ff077290 */ /* 0x000fce00087fe4ff */
[----:B------:R3:W-:Y:S02]  /*02e0*/  UTMACCTL.PF [UR10] ;  /* 0x000000000a0079b9 */ /* 0x0007e40008040000 */
[----:B------:R3:W-:Y:S02]  /*02f0*/  UTMACCTL.PF [UR6] ;  /* 0x00000000060079b9 */ /* 0x0007e40008040000 */
[----:B---3--:R-:W-:Y:S01]  /*0300*/  NOP ;  /* 0x0000000000007918 */ /* 0x008fe20000000000 */
.L_x_5:
[----:B------:R-:W-:Y:S05]  /*0310*/  BSYNC.RECONVERGENT B0 ;  /* 0x0000000000007941 */ /* 0x000fea0003800200 */
.L_x_4:
[----:B------:R-:W-:Y:S04]  /*0320*/  BSSY.RECONVERGENT B0, `(.L_x_6) ;  /* 0x000000a000007945 */ /* 0x000fe80003800200 */
        /* <DEDUP_REMOVED lines=9> */
.L_x_7:
[----:B------:R-:W-:Y:S05]  /*03c0*/  BSYNC.RECONVERGENT B0 ;  /* 0x0000000000007941 */ /* 0x000fea0003800200 */
.L_x_6:
[----:B------:R-:W3:Y:S01]  /*03d0*/  LDCU.64 UR6, c[0x0][0x888] ;  /* 0x00011100ff0677ac */ /* 0x000ee20008000a00 */
[----:B------:R-:W-:Y:S02]  /*03e0*/  UISETP.EQ.U32.AND UP1, UPT, UR4, URZ, UPT ;  /* 0x000000ff0400728c */ /* 0x000fe4000bf22070 */
[----:B------:R-:W-:Y:S02]  /*03f0*/  UPLOP3.LUT UP2, UPT, UPT, UPT, UPT, 0x80, 0x8 ;  /* 0x000000000008789c */ /* 0x000fe40003f4f070 */
[----:B---3--:R-:W-:-:S04]  /*0400*/  UISETP.NE.U32.AND UP0, UPT, UR6, URZ, UPT ;  /* 0x000000ff0600728c */ /* 0x008fc8000bf05070 */
[----:B------:R-:W-:-:S04]  /*0410*/  UISETP.NE.AND.EX UP0, UPT, UR7, URZ, UPT, UP0 ;  /* 0x000000ff0700728c */ /* 0x000fc8000bf05300 */
[----:B------:R-:W-:-:S04]  /*0420*/  UISETP.EQ.OR.EX UP3, UPT, UR5, URZ, !UP0, UP1 ;  /* 0x000000ff0500728c */ /* 0x000fc8000c762710 */
[----:B------:R-:W-:-:S05]  /*0430*/  UP2UR UR53, UPR, URZ, 0x8 ;  /* 0x00000008ff357883 */ /* 0x000fca0008000000 */
[----:B------:R-:W-:Y:S07]  /*0440*/  BRA.U !UP3, `(.L_x_8) ;  /* 0x000000010b207547 */ /* 0x000fee000b800000 */
[----:B------:R-:W-:Y:S01]  /*0450*/  UISETP.NE.U32.AND UP2, UPT, UR4, URZ, UPT ;  /* 0x000000ff0400728c */ /* 0x000fe2000bf45070 */
[----:B-----5:R-:W-:Y:S01]  /*0460*/  FSETP.NEU.AND P0, PT, R35, RZ, PT ;  /* 0x000000ff2300720b */ /* 0x020fe20003f0d000 */
[----:B------:R-:W-:Y:S02]  /*0470*/  USEL UR4, URZ, 0xffffffff, UP0 ;  /* 0xffffffffff047887 */ /* 0x000fe40008000000 */
[----:B------:R-:W-:-:S10]  /*0480*/  UISETP.NE.AND.EX UP2, UPT, UR5, URZ, UPT, UP2 ;  /* 0x000000ff0500728c */ /* 0x000fd4000bf45320 */
[----:B------:R-:W-:Y:S01]  /*0490*/  VOTEU.ANY UP1, P0 ;  /* 0x0000000000ff7886 */ /* 0x000fe20000020100 */
[----:B------:R-:W-:-:S04]  /*04a0*/  @!UP2 USEL UR4, URZ, 0xffffffff, UP1 ;  /* 0xffffffffff04a887 */ /* 0x000fc80008800000 */
[----:B------:R-:W-:-:S04]  /*04b0*/  ULOP3.LUT UR4, UR4, 0x1, URZ, 0xc0, !UPT ;  /* 0x0000000104047892 */ /* 0x000fc8000f8ec0ff */
[----:B------:R-:W-:-:S11]  /*04c0*/  UISETP.NE.U32.AND UP2, UPT, UR4, 0x1, UPT ;  /* 0x000000010400788c */ /* 0x000fd6000bf45070 */
.L_x_8:
[----:B-12---:R-:W1:Y:S01]  /*04d0*/  SHFL.IDX PT, R2, R73, RZ, 0x1f ;  /* 0x00001fff49027589 */ /* 0x006e6200000e0000 */
[----:B------:R-:W-:-:S04]  /*04e0*/  UISETP.NE.AND UP1, UPT, UR8, 0x2, UPT ;  /* 0x000000020800788c */ /* 0x000fc8000bf25270 */
[----:B------:R-:W-:Y:S01]  /*04f0*/  USEL UR6, URZ, 0x1, UP1 ;  /* 0x00000001ff067887 */ /* 0x000fe20008800000 */
[----:B-1----:R-:W-:-:S13]  /*0500*/  ISETP.NE.AND P0, PT, R2, RZ, PT ;  /* 0x000000ff0200720c */ /* 0x002fda0003f05270 */
[----:B------:R-:W-:Y:S05]  /*0510*/  @P0 BRA `(.L_x_9) ;  /* 0x0000000000580947 */ /* 0x000fea0003800000 */
[----:B------:R-:W1:Y:S01]  /*0520*/  S2UR UR5, SR_CgaCtaId ;  /* 0x00000000000579c3 */ /* 0x000e620000008800 */
[----:B------:R-:W-:Y:S01]  /*0530*/  UMOV UR7, 0x400 ;  /* 0x0000040000077882 */ /* 0x000fe20000000000 */
[----:B------:R-:W-:Y:S01]  /*0540*/  UMOV UR4, 0x1 ;  /* 0x0000000100047882 */ /* 0x000fe20000000000 */
[----:B------:R-:W-:Y:S01]  /*0550*/  ELECT P0, URZ, PT ;  /* 0x0000000000ff782f */ /* 0x000fe20003800000 */
[----:B------:R-:W-:-:S04]  /*0560*/  UIADD3 UR10, UPT, UPT, -UR4, 0x100000, URZ ;  /* 0x00100000040a7890 */ /* 0x000fc8000fffe1ff */
[----:B------:R-:W-:Y:S02]  /*0570*/  USHF.L.U32 UR11, UR10, 0xb, URZ ;  /* 0x0000000b0a0b7899 */ /* 0x000fe400080006ff */
[----:B------:R-:W-:Y:S02]  /*0580*/  USHF.L.U32 UR10, UR10, 0x1, URZ ;  /* 0x000000010a0a7899 */ /* 0x000fe400080006ff */
[----:B-1----:R-:W-:Y:S01]  /*0590*/  ULEA UR5, UR5, UR7, 0x18 ;  /* 0x0000000705057291 */ /* 0x002fe2000f8ec0ff */
[----:B------:R-:W1:Y:S11]  /*05a0*/  FENCE.VIEW.ASYNC.S ;  /* 0x00000000000073c6 */ /* 0x000e760000000000 */
[----:B-1----:R1:W2:Y:S01]  /*05b0*/  SYNCS.EXCH.64 URZ, [UR5], UR10 ;  /* 0x0000000a05ff75b2 */ /* 0x0022a20008000100 */
[----:B------:R1:W3:Y:S01]  /*05c0*/  SYNCS.EXCH.64 URZ, [UR5+0x30], UR10 ;  /* 0x0000300a05ff75b2 */ /* 0x0002e20008000100 */
[----:B------:R1:W4:Y:S01]  /*05d0*/  SYNCS.EXCH.64 URZ, [UR5+0x8], UR10 ;  /* 0x0000080a05ff75b2 */ /* 0x0003220008000100 */
[----:B------:R1:W1:Y:S01]  /*05e0*/  SYNCS.EXCH.64 URZ, [UR5+0x38], UR10 ;  /* 0x0000380a05ff75b2 */ /* 0x0002620008000100 */
        /* <DEDUP_REMOVED lines=8> */
[----:B------:R-:W-:Y:S01]  /*0670*/  NOP ;  /* 0x0000000000007918 */ /* 0x000fe20000000000 */
.L_x_9:
[----:B------:R-:W2:Y:S01]  /*0680*/  SHFL.IDX PT, R2, R73, RZ, 0x1f ;  /* 0x00001fff49027589 */ /* 0x000ea200000e0000 */
[----:B------:R-:W-:Y:S01]  /*0690*/  NOP ;  /* 0x0000000000007918 */ /* 0x000fe20000000000 */
[----:B--2---:R-:W-:-:S13]  /*06a0*/  ISETP.NE.AND P0, PT, R2, 0x1, PT ;  /* 0x000000010200780c */ /* 0x004fda0003f05270 */
[----:B------:R-:W-:Y:S05]  /*06b0*/  @P0 BRA `(.L_x_10) ;  /* 0x0000000000500947 */ /* 0x000fea0003800000 */
[----:B------:R-:W2:Y:S01]  /*06c0*/  S2UR UR7, SR_CgaCtaId ;  /* 0x00000000000779c3 */ /* 0x000ea20000008800 */
[----:B------:R-:W-:Y:S01]  /*06d0*/  UMOV UR9, 0x400 ;  /* 0x0000040000097882 */ /* 0x000fe20000000000 */
[----:B-1----:R-:W-:Y:S01]  /*06e0*/  UMOV UR5, 0x20 ;  /* 0x0000002000057882 */ /* 0x002fe20000000000 */
[----:B------:R-:W-:Y:S01]  /*06f0*/  UMOV UR4, 0x80 ;  /* 0x0000008000047882 */ /* 0x000fe20000000000 */
[----:B------:R-:W-:-:S04]  /*0700*/  UIADD3 UR10, UPT, UPT, -UR5, 0x100000, URZ ;  /* 0x00100000050a7890 */ /* 0x000fc8000fffe1ff */
[----:B------:R-:W-:Y:S02]  /*0710*/  USHF.L.U32 UR11, UR10, 0xb, URZ ;  /* 0x0000000b0a0b7899 */ /* 0x000fe400080006ff */
[----:B------:R-:W-:Y:S02]  /*0720*/  USHF.L.U32 UR10, UR10, 0x1, URZ ;  /* 0x000000010a0a7899 */ /* 0x000fe400080006ff */
[----:B------:R-:W-:-:S04]  /*0730*/  UIADD3 UR4, UPT, UPT, -UR4, 0x100000, URZ ;  /* 0x0010000004047890 */ /* 0x000fc8000fffe1ff */
[----:B------:R-:W-:Y:S02]  /*0740*/  USHF.L.U32 UR5, UR4, 0xb, URZ ;  /* 0x0000000b04057899 */ /* 0x000fe400080006ff */
[----:B------:R-:W-:Y:S01]  /*0750*/  USHF.L.U32 UR4, UR4, 0x1, URZ ;  /* 0x0000000104047899 */ /* 0x000fe200080006ff */
[----:B------:R-:W-:Y:S01]  /*0760*/  ELECT P0, URZ, PT ;  /* 0x0000000000ff782f */ /* 0x000fe20003800000 */
[----:B--2---:R-:W-:Y:S01]  /*0770*/  ULEA UR7, UR7, UR9, 0x18 ;  /* 0x0000000907077291 */ /* 0x004fe2000f8ec0ff */
[----:B------:R-:W1:Y:S11]  /*0780*/  FENCE.VIEW.ASYNC.S ;  /* 0x00000000000073c6 */ /* 0x000e760000000000 */
[----:B-1----:R2:W1:Y:S01]  /*0790*/  SYNCS.EXCH.64 URZ, [UR7+0x60], UR10 ;  /* 0x0000600a07ff75b2 */ /* 0x0024620008000100 */
[----:B------:R2:W1:Y:S01]  /*07a0*/  SYNCS.EXCH.64 URZ, [UR7+0x78], UR4 ;  /* 0x0000780407ff75b2 */ /* 0x0004620008000100 */
[----:B------:R2:W1:Y:S01]  /*07b0*/  SYNCS.EXCH.64 URZ, [UR7+0x68], UR10 ;  /* 0x0000680a07ff75b2 */ /* 0x0004620008000100 */
[----:B------:R2:W1:Y:S01]  /*07c0*/  SYNCS.EXCH.64 URZ, [UR7+0x80], UR4 ;  /* 0x0000800407ff75b2 */ /* 0x0004620008000100 */
[----:B------:R2:W1:Y:S01]  /*07d0*/  SYNCS.EXCH.64 URZ, [UR7+0x70], UR10 ;  /* 0x0000700a07ff75b2 */ /* 0x0004620008000100 */
[----:B------:R2:W1:Y:S02]  /*07e0*/  SYNCS.EXCH.64 URZ, [UR7+0x88], UR4 ;  /* 0x0000880407ff75b2 */ /* 0x0004640008000100 */
[----:B--2---:R-:W-:Y:S01]  /*07f0*/  NOP ;  /* 0x0000000000007918 */ /* 0x004fe20000000000 */
.L_x_10:
[----:B------:R-:W2:Y:S01]  /*0800*/  SHFL.IDX PT, R2, R73, RZ, 0x1f ;  /* 0x00001fff49027589 */ /* 0x000ea200000e0000 */
[----:B------:R-:W-:Y:S01]  /*0810*/  NOP ;  /* 0x0000000000007918 */ /* 0x000fe20000000000 */
[----:B--2---:R-:W-:-:S13]  /*0820*/  ISETP.NE.AND P0, PT, R2, 0x3, PT ;  /* 0x000000030200780c */ /* 0x004fda0003f05270 */
[----:B------:R-:W-:Y:S05]  /*0830*/  @P0 BRA `(.L_x_11) ;  /* 0x0000000000300947 */ /* 0x000fea0003800000 */
[----:B-1----:R-:W1:Y:S01]  /*0840*/  S2UR UR5, SR_CgaCtaId ;  /* 0x00000000000579c3 */ /* 0x002e620000008800 */
        /* <DEDUP_REMOVED lines=8> */
[----:B-1----:R2:W1:Y:S01]  /*08d0*/  SYNCS.EXCH.64 URZ, [UR5+0x90], UR10 ;  /* 0x0000900a05ff75b2 */ /* 0x0024620008000100 */
[----:B------:R2:W1:Y:S02]  /*08e0*/  SYNCS.EXCH.64 URZ, [UR5+0x98], UR10 ;  /* 0x0000980a05ff75b2 */ /* 0x0004640008000100 */
[----:B--2---:R-:W-:Y:S01]  /*08f0*/  NOP ;  /* 0x0000000000007918 */ /* 0x004fe20000000000 */
.L_x_11:
[----:B------:R-:W2:Y:S01]  /*0900*/  SHFL.IDX PT, R2, R73, RZ, 0x1f ;  /* 0x00001fff49027589 */ /* 0x000ea200000e0000 */
[----:B------:R-:W-:Y:S01]  /*0910*/  NOP ;  /* 0x0000000000007918 */ /* 0x000fe20000000000 */
[----:B--2---:R-:W-:-:S13]  /*0920*/  ISETP.NE.AND P0, PT, R2, 0x4, PT ;  /* 0x000000040200780c */ /* 0x004fda0003f05270 */
[----:B------:R-:W-:Y:S05]  /*0930*/  @P0 BRA `(.L_x_12) ;  /* 0x00000000004c0947 */ /* 0x000fea0003800000 */
[----:B-1----:R-:W1:Y:S01]  /*0940*/  S2UR UR5, SR_CgaCtaId ;  /* 0x00000000000579c3 */ /* 0x002e620000008800 */
[----:B------:R-:W-:Y:S01]  /*0950*/  UMOV UR9, 0x100 ;  /* 0x0000010000097882 */ /* 0x000fe20000000000 */
[----:B------:R-:W-:Y:S01]  /*0960*/  UMOV UR7, 0x400 ;  /* 0x0000040000077882 */ /* 0x000fe20000000000 */
[----:B------:R-:W-:Y:S01]  /*0970*/  USEL UR9, UR9, 0xe0, UP2 ;  /* 0x000000e009097887 */ /* 0x000fe20009000000 */
[----:B------:R-:W-:Y:S01]  /*0980*/  UMOV UR4, 0x1 ;  /* 0x0000000100047882 */ /* 0x000fe20000000000 */
[----:B------:R-:W-:Y:S01]  /*0990*/  ELECT P0, URZ, PT ;  /* 0x0000000000ff782f */ /* 0x000fe20003800000 */
[----:B------:R-:W-:-:S04]  /*09a0*/  UIADD3 UR10, UPT, UPT, -UR4, 0x100000, URZ ;  /* 0x00100000040a7890 */ /* 0x000fc8000fffe1ff */
[----:B------:R-:W-:Y:S02]  /*09b0*/  USHF.L.U32 UR11, UR10, 0xb, URZ ;  /* 0x0000000b0a0b7899 */ /* 0x000fe400080006ff */
[----:B------:R-:W-:Y:S02]  /*09c0*/  USHF.L.U32 UR10, UR10, 0x1, URZ ;  /* 0x000000010a0a7899 */ /* 0x000fe400080006ff */
[----:B------:R-:W-:-:S04]  /*09d0*/  UIADD3 UR12, UPT, UPT, -UR9, 0x100000, URZ ;  /* 0x00100000090c7890 */ /* 0x000fc8000fffe1ff */
[----:B------:R-:W-:Y:S02]  /*09e0*/  USHF.L.U32 UR13, UR12, 0xb, URZ ;  /* 0x0000000b0c0d7899 */ /* 0x000fe400080006ff */
[----:B------:R-:W-:Y:S02]  /*09f0*/  USHF.L.U32 UR12, UR12, 0x1, URZ ;  /* 0x000000010c0c7899 */ /* 0x000fe400080006ff */
[----:B-1----:R-:W-:Y:S01]  /*0a00*/  ULEA UR5, UR5, UR7, 0x18 ;  /* 0x0000000705057291 */ /* 0x002fe2000f8ec0ff */
[----:B------:R-:W1:Y:S11]  /*0a10*/  FENCE.VIEW.ASYNC.S ;  /* 0x00000000000073c6 */ /* 0x000e760000000000 */
[----:B-1----:R2:W1:Y:S01]  /*0a20*/  SYNCS.EXCH.64 URZ, [UR5+0xa0], UR10 ;  /* 0x0000a00a05ff75b2 */ /* 0x0024620008000100 */
[----:B------:R2:W1:Y:S01]  /*0a30*/  SYNCS.EXCH.64 URZ, [UR5+0xb0], UR12 ;  /* 0x0000b00c05ff75b2 */ /* 0x0004620008000100 */
[----:B------:R2:W1:Y:S01]  /*0a40*/  SYNCS.EXCH.64 URZ, [UR5+0xa8], UR10 ;  /* 0x0000a80a05ff75b2 */ /* 0x0004620008000100 */
[----:B------:R2:W1:Y:S02]  /*0a50*/  SYNCS.EXCH.64 URZ, [UR5+0xb8], UR12 ;  /* 0x0000b80c05ff75b2 */ /* 0x0004640008000100 */
[----:B--2---:R-:W-:Y:S01]  /*0a60*/  NOP ;  /* 0x0000000000007918 */ /* 0x004fe20000000000 */
.L_x_12:
        /* <DEDUP_REMOVED lines=22> */
[----:B------:R2:W1:Y:S01]  /*0bd0*/  SYNCS.EXCH.64 URZ, [UR7+0xf0], UR4 ;  /* 0x0000f00407ff75b2 */ /* 0x0004620008000100 */
[----:B------:R2:W1:Y:S01]  /*0be0*/  SYNCS.EXCH.64 URZ, [UR7+0xd8], UR10 ;  /* 0x0000d80a07ff75b2 */ /* 0x0004620008000100 */
[----:B------:R2:W1:Y:S02]  /*0bf0*/  SYNCS.EXCH.64 URZ, [UR7+0xf8], UR4 ;  /* 0x0000f80407ff75b2 */ /* 0x0004640008000100 */
[----:B--2---:R-:W-:Y:S01]  /*0c00*/  NOP ;  /* 0x0000000000007918 */ /* 0x004fe20000000000 */
.L_x_13:
        /* <DEDUP_REMOVED lines=18> */
.L_x_14:
[----:B-1----:R-:W1:Y:S01]  /*0d30*/  S2UR UR5, SR_CTAID.X ;  /* 0x00000000000579c3 */ /* 0x002e620000002500 */
[----:B------:R-:W-:-:S05]  /*0d40*/  CS2R.32 R68, SR_CgaSize ;  /* 0x0000000000447805 */ /* 0x000fca0000008a00 */
[----:B------:R-:W-:-:S05]  /*0d50*/  IMAD R68, R68, -0xa0, RZ ;  /* 0xffffff6044447824 */ /* 0x000fca00078e02ff */
[----:B------:R-:W-:-:S14]  /*0d60*/  R2UR UR9, R68 ;  /* 0x00000000440972ca */ /* 0x000fdc00000e0000 */
[----:B------:R-:W2:Y:S01]  /*0d70*/  LDCU UR9, c[0x0][UR9+0x2b0] ;  /* 0x00005600090977ac */ /* 0x000ea20008000800 */
[----:B------:R-:W-:Y:S01]  /*0d80*/  NOP ;  /* 0x0000000000007918 */ /* 0x000fe20000000000 */
[----:B------:R-:W-:-:S05]  /*0d90*/  CS2R.32 R68, SR_CgaSize ;  /* 0x0000000000447805 */ /* 0x000fca0000008a00 */
[----:B------:R-:W-:-:S05]  /*0da0*/  IMAD R68, R68, -0xa0, RZ ;  /* 0xffffff6044447824 */ /* 0x000fca00078e02ff */
[----:B------:R-:W-:-:S14]  /*0db0*/  R2UR UR7, R68 ;  /* 0x00000000440772ca */ /* 0x000fdc00000e0000 */
[----:B------:R-:W3:Y:S01]  /*0dc0*/  LDCU UR7, c[0x0][UR7+0x2b4] ;  /* 0x00005680070777ac */ /* 0x000ee20008000800 */
[----:B------:R-:W4:Y:S08]  /*0dd0*/  S2UR UR4, SR_CTAID.Y ;  /* 0x00000000000479c3 */ /* 0x000f300000002600 */
[----:B------:R-:W3:Y:S01]  /*0de0*/  LDC R9, c[0x0][0xb24] ;  /* 0x0002c900ff097b82 */ /* 0x000ee20000000800 */
[----:B-1----:R-:W-:-:S02]  /*0df0*/  I2FP.F32.U32 R4, UR5 ;  /* 0x0000000500047c45 */ /* 0x002fc40008201000 */
[----:B------:R-:W-:-:S05]  /*0e00*/  CS2R.32 R5, SR_CgaSize ;  /* 0x0000000000057805 */ /* 0x000fca0000008a00 */
[----:B------:R-:W-:-:S06]  /*0e10*/  IMAD R5, R5, -0xa0, RZ ;  /* 0xffffff6005057824 */ /* 0x000fcc00078e02ff */
[----:B------:R-:W1:Y:S01]  /*0e20*/  LDC R5, c[0x0][R5+0x2a0] ;  /* 0x0000a80005057b82 */ /* 0x000e620000000800 */
[----:B------:R-:W-:Y:S01]  /*0e30*/  MOV R21, UR5 ;  /* 0x0000000500157c02 */ /* 0x000fe20008000f00 */
[----:B--2---:R-:W-:Y:S01]  /*0e40*/  FMUL R4, R4, UR9 ;  /* 0x0000000904047c20 */ /* 0x004fe20008400000 */
[----:B----4-:R-:W-:Y:S02]  /*0e50*/  I2FP.F32.U32 R2, UR4 ;  /* 0x0000000400027c45 */ /* 0x010fe40008201000 */
[----:B------:R-:W-:-:S05]  /*0e60*/  CS2R.32 R3, SR_CgaSize ;  /* 0x0000000000037805 */ /* 0x000fca0000008a00 */
[----:B------:R-:W-:-:S06]  /*0e70*/  IMAD R3, R3, -0xa0, RZ ;  /* 0xffffff6003037824 */ /* 0x000fcc00078e02ff */
[----:B------:R-:W2:Y:S01]  /*0e80*/  LDC R3, c[0x0][R3+0x2a4] ;  /* 0x0000a90003037b82 */ /* 0x000ea20000000800 */
[----:B------:R-:W4:Y:S01]  /*0e90*/  F2I.U32.TRUNC.NTZ R68, R4 ;  /* 0x0000000400447305 */ /* 0x000f22000020f000 */
[----:B------:R-:W-:Y:S01]  /*0ea0*/  MOV R20, UR4 ;  /* 0x0000000400147c02 */ /* 0x000fe20008000f00 */
[----:B---3--:R-:W-:-:S05]  /*0eb0*/  FMUL R2, R2, UR7 ;  /* 0x0000000702027c20 */ /* 0x008fca0008400000 */
[----:B------:R-:W-:Y:S01]  /*0ec0*/  BAR.SYNC.DEFER_BLOCKING 0x0 ;  /* 0x0000000000007b1d */ /* 0x000fe20000010000 */
[----:B------:R-:W-:-:S05]  /*0ed0*/  ISETP.GE.AND P0, PT, R9, 0x1, PT ;  /* 0x000000010900780c */ /* 0x000fca0003f06270 */
[----:B------:R-:W3:Y:S02]  /*0ee0*/  F2I.U32.TRUNC.NTZ R66, R2 ;  /* 0x0000000200427305 */ /* 0x000ee4000020f000 */
[----:B------:R-:W2:Y:S01]  /*0ef0*/  S2UR UR36, SR_CTAID.Z ;  /* 0x00000000002479c3 */ /* 0x000ea20000002700 */
[----:B----4-:R-:W-:-:S05]  /*0f00*/  IADD3 R68, PT, PT, -R68, RZ, RZ ;  /* 0x000000ff44447210 */ /* 0x010fca0007ffe1ff */
[----:B-1----:R-:W-:Y:S01]  /*0f10*/  IMAD R68, R5, R68, UR5 ;  /* 0x0000000505447e24 */ /* 0x002fe2000f8e0244 */
[----:B---3--:R-:W-:-:S05]  /*0f20*/  IADD3 R66, PT, PT, -R66, RZ, RZ ;  /* 0x000000ff42427210 */ /* 0x008fca0007ffe1ff */
[----:B--2---:R-:W-:Y:S01]  /*0f30*/  IMAD R66, R3, R66, UR4 ;  /* 0x0000000403427e24 */ /* 0x004fe2000f8e0242 */
[----:B------:R-:W-:Y:S06]  /*0f40*/  @!P0 BRA `(.L_x_15) ;  /* 0x0000000000b88947 */ /* 0x000fec0003800000 */
[----:B------:R-:W1:Y:S01]  /*0f50*/  LDC.64 R4, c[0x0][0xb18] ;  /* 0x0002c600ff047b82 */ /* 0x000e620000000a00 */
[----:B------:R-:W-:-:S07]  /*0f60*/  ISETP.NE.AND P0, PT, R9, 0x1, PT ;  /* 0x000000010900780c */ /* 0x000fce0003f05270 */
[----:B------:R-:W2:Y:S08]  /*0f70*/  LDC R10, c[0x0][0xb0c] ;  /* 0x0002c300ff0a7b82 */ /* 0x000eb00000000800 */
[----:B------:R-:W3:Y:S08]  /*0f80*/  LDC R11, c[0x0][0x370] ;  /* 0x0000dc00ff0b7b82 */ /* 0x000ef00000000800 */
[----:B------:R-:W4:Y:S01]  /*0f90*/  LDC R12, c[0x0][0x374] ;  /* 0x0000dd00ff0c7b82 */ /* 0x000f220000000800 */
[----:B-1----:R-:W-:-:S07]  /*0fa0*/  ISETP.NE.AND P1, PT, R4, 0x1, PT ;  /* 0x000000010400780c */ /* 0x002fce0003f25270 */
[----:B------:R-:W3:Y:S01]  /*0fb0*/  LDC.64 R6, c[0x0][0xb10] ;  /* 0x0002c400ff067b82 */ /* 0x000ee20000000a00 */
[----:B--2---:R-:W-:-:S07]  /*0fc0*/  ISETP.NE.AND P2, PT, R10, 0x1, PT ;  /* 0x000000010a00780c */ /* 0x004fce0003f45270 */
[----:B------:R-:W1:Y:S08]  /*0fd0*/  LDC R8, c[0x0][0xb20] ;  /* 0x0002c800ff087b82 */ /* 0x000e700000000800 */
[----:B------:R-:W2:Y:S01]  /*0fe0*/  LDC.64 R2, c[0x0][0xb28] ;  /* 0x0002ca00ff027b82 */ /* 0x000ea20000000a00 */
[----:B----4-:R-:W-:-:S04]  /*0ff0*/  IMAD.HI.U32 R13, R12, R5, RZ ;  /* 0x000000050c0d7227 */ /* 0x010fc800078e00ff */
[----:B------:R-:W-:-:S04]  /*1000*/  IMAD.HI.U32 R5, R20, R5, RZ ;  /* 0x0000000514057227 */ /* 0x000fc800078e00ff */
[----:B---3--:R-:W-:-:S04]  /*1010*/  IMAD.HI.U32 R14, R11, R6, RZ ;  /* 0x000000060b0e7227 */ /* 0x008fc800078e00ff */
[C---:B------:R-:W-:Y:S01]  /*1020*/  IMAD.HI.U32 R16, R21.reuse, R6, RZ ;  /* 0x0000000615107227 */ /* 0x040fe200078e00ff */
[-C--:B------:R-:W-:Y:S02]  /*1030*/  @P2 SHF.R.U32.HI R11, RZ, R7.reuse, R14 ;  /* 0x00000007ff0b2219 */ /* 0x080fe4000001160e */
[-C--:B-1----:R-:W-:Y:S02]  /*1040*/  @P1 SHF.R.U32.HI R12, RZ, R8.reuse, R13 ;  /* 0x00000008ff0c1219 */ /* 0x082fe4000001160d */
[----:B------:R-:W-:Y:S02]  /*1050*/  SHF.R.U32.HI R5, RZ, R8, R5 ;  /* 0x00000008ff057219 */ /* 0x000fe40000011605 */
[----:B------:R-:W-:Y:S02]  /*1060*/  SHF.R.U32.HI R16, RZ, R7, R16 ;  /* 0x00000007ff107219 */ /* 0x000fe40000011610 */
[----:B------:R-:W-:Y:S01]  /*1070*/  SEL R5, R20, R5, !P1 ;  /* 0x0000000514057207 */ /* 0x000fe20004800000 */
[----:B--2---:R-:W-:Y:S01]  /*1080*/  IMAD.HI.U32 R14, R12, R2, RZ ;  /* 0x000000020c0e7227 */ /* 0x004fe200078e00ff */
[----:B------:R-:W-:-:S02]  /*1090*/  SEL R7, R21, R16, !P2 ;  /* 0x0000001015077207 */ /* 0x000fc40005000000 */
[----:B------:R-:W-:Y:S01]  /*10a0*/  IADD3 R13, PT, PT, -R5, RZ, RZ ;  /* 0x000000ff050d7210 */ /* 0x000fe20007ffe1ff */
[----:B------:R-:W-:Y:S01]  /*10b0*/  IMAD.HI.U32 R6, R11, R2, RZ ;  /* 0x000000020b067227 */ /* 0x000fe200078e00ff */
[----:B------:R-:W-:-:S03]  /*10c0*/  @P0 SHF.R.U32.HI R12, RZ, R3, R14 ;  /* 0x00000003ff0c0219 */ /* 0x000fc6000001160e */
[----:B------:R-:W-:Y:S01]  /*10d0*/  IMAD R13, R4, R13, R20 ;  /* 0x0000000d040d7224 */ /* 0x000fe200078e0214 */
[----:B------:R-:W-:Y:S01]  /*10e0*/  @P0 SHF.R.U32.HI R11, RZ, R3, R6 ;  /* 0x00000003ff0b0219 */ /* 0x000fe20000011606 */
[----:B------:R-:W-:-:S04]  /*10f0*/  IMAD R12, R12, R9, RZ ;  /* 0x000000090c0c7224 */ /* 0x000fc800078e02ff */
[----:B------:R-:W-:Y:S01]  /*1100*/  IMAD R6, R11, R9, RZ ;  /* 0x000000090b067224 */ /* 0x000fe200078e02ff */
[----:B------:R-:W-:-:S04]  /*1110*/  ISETP.GE.AND P1, PT, R5, R12, PT ;  /* 0x0000000c0500720c */ /* 0x000fc80003f26270 */
[----:B------:R-:W-:Y:S01]  /*1120*/  ISETP.GE.OR P1, PT, R7, R6, P1 ;  /* 0x000000060700720c */ /* 0x000fe20000f26670 */
[----:B------:R-:W-:-:S05]  /*1130*/  IMAD.HI.U32 R6, R5, R2, RZ ;  /* 0x0000000205067227 */ /* 0x000fca00078e00ff */
[----:B------:R-:W-:-:S04]  /*1140*/  SHF.R.U32.HI R6, RZ, R3, R6 ;  /* 0x00000003ff067219 */ /* 0x000fc80000011606 */
[----:B------:R-:W-:-:S03]  /*1150*/  SEL R6, R5, R6, !P0 ;  /* 0x0000000605067207 */ /* 0x000fc60004000000 */
[----:B------:R-:W-:Y:S01]  /*1160*/  @!P1 IMAD.HI.U32 R8, R7, R2, RZ ;  /* 0x0000000207089227 */ /* 0x000fe200078e00ff */
[----:B------:R-:W-:-:S04]  /*1170*/  IADD3 R2, PT, PT, -R6, RZ, RZ ;  /* 0x000000ff06027210 */ /* 0x000fc80007ffe1ff */
[----:B------:R-:W-:Y:S01]  /*1180*/  @!P1 SHF.R.U32.HI R8, RZ, R3, R8 ;  /* 0x00000003ff089219 */ /* 0x000fe20000011608 */
[----:B------:R-:W-:-:S03]  /*1190*/  IMAD R2, R9, R2, R5 ;  /* 0x0000000209027224 */ /* 0x000fc600078e0205 */
[----:B------:R-:W-:-:S05]  /*11a0*/  @!P1 SEL R3, R7, R8, !P0 ;  /* 0x0000000807039207 */ /* 0x000fca0004000000 */
[--C-:B------:R-:W-:Y:S02]  /*11b0*/  @!P1 IMAD.IADD R6, R6, 0x1, -R3.reuse ;  /* 0x0000000106069824 */ /* 0x100fe400078e0a03 */
[----:B------:R-:W-:Y:S01]  /*11c0*/  @!P1 IMAD R3, R2, R11, R3 ;  /* 0x0000000b02039224 */ /* 0x000fe200078e0203 */
[----:B------:R-:W-:Y:S01]  /*11d0*/  IADD3 R2, PT, PT, -R7, RZ, RZ ;  /* 0x000000ff07027210 */ /* 0x000fe20007ffe1ff */
[----:B------:R-:W-:Y:S02]  /*11e0*/  @!P1 IMAD R5, R6, R9, R7 ;  /* 0x0000000906059224 */ /* 0x000fe400078e0207 */
[----:B------:R-:W-:Y:S02]  /*11f0*/  @!P1 IMAD.MOV.U32 R7, RZ, RZ, R3 ;  /* 0x000000ffff079224 */ /* 0x000fe400078e0003 */
[----:B------:R-:W-:Y:S02]  /*1200*/  IMAD R2, R10, R2, R21 ;  /* 0x000000020a027224 */ /* 0x000fe400078e0215 */
[----:B------:R-:W-:-:S02]  /*1210*/  IMAD R20, R5, R4, R13 ;  /* 0x0000000405147224 */ /* 0x000fc400078e020d */
[----:B------:R-:W-:Y:S02]  /*1220*/  IMAD R21, R7, R10, R2 ;  /* 0x0000000a07157224 */ /* 0x000fe400078e0202 */
.L_x_15:
[----:B------:R-:W1:Y:S01]  /*1230*/  LDCU UR4, c[0x0][0xb30] ;  /* 0x00016600ff0477ac */ /* 0x000e620008000800 */
[----:B------:R-:W2:Y:S08]  /*1240*/  S2UR UR37, SR_CgaCtaId ;  /* 0x00000000002579c3 */ /* 0x000eb00000008800 */
[----:B------:R-:W3:Y:S01]  /*1250*/  LDC R26, c[0x0][0xb24] ;  /* 0x0002c900ff1a7b82 */ /* 0x000ee20000000800 */
[----:B-1----:R-:W-:-:S09]  /*1260*/  UISETP.NE.AND UP1, UPT, UR4, 0x1, UPT ;  /* 0x000000010400788c */ /* 0x002fd2000bf25270 */
[----:B--2---:R-:W-:Y:S05]  /*1270*/  BRA.U UP1, `(.L_x_16) ;  /* 0x0000000101407547 */ /* 0x004fea000b800000 */
[----:B------:R-:W1:Y:S08]  /*1280*/  LDC.64 R4, c[0x0][0xb10] ;  /* 0x0002c400ff047b82 */ /* 0x000e700000000a00 */
[----:B------:R-:W2:Y:S08]  /*1290*/  LDC.64 R2, c[0x0][0xb18] ;  /* 0x0002c600ff027b82 */ /* 0x000eb00000000a00 */
[----:B------:R-:W4:Y:S08]  /*12a0*/  LDC R6, c[0x0][0xb20] ;  /* 0x0002c800ff067b82 */ /* 0x000f300000000800 */
[----:B------:R-:W3:Y:S01]  /*12b0*/  LDC R8, c[0x0][0xb0c] ;  /* 0x0002c300ff087b82 */ /* 0x000ee20000000800 */
[----:B-1----:R-:W-:-:S05]  /*12c0*/  IMAD.HI.U32 R4, R21, R4, RZ ;  /* 0x0000000415047227 */ /* 0x002fca00078e00ff */
[----:B------:R-:W-:Y:S01]  /*12d0*/  SHF.R.U32.HI R4, RZ, R5, R4 ;  /* 0x00000005ff047219 */ /* 0x000fe20000011604 */
[----:B--2---:R-:W-:Y:S01]  /*12e0*/  IMAD.HI.U32 R3, R20, R3, RZ ;  /* 0x0000000314037227 */ /* 0x004fe200078e00ff */
[----:B------:R-:W-:-:S04]  /*12f0*/  ISETP.NE.AND P0, PT, R2, 0x1, PT ;  /* 0x000000010200780c */ /* 0x000fc80003f05270 */
[----:B----4-:R-:W-:-:S04]  /*1300*/  SHF.R.U32.HI R3, RZ, R6, R3 ;  /* 0x00000006ff037219 */ /* 0x010fc80000011603 */
[----:B------:R-:W-:Y:S02]  /*1310*/  SEL R3, R20, R3, !P0 ;  /* 0x0000000314037207 */ /* 0x000fe40004000000 */
[----:B---3--:R-:W-:-:S04]  /*1320*/  ISETP.NE.AND P1, PT, R8, 0x1, PT ;  /* 0x000000010800780c */ /* 0x008fc80003f25270 */
[----:B------:R-:W-:-:S05]  /*1330*/  SEL R4, R21, R4, !P1 ;  /* 0x0000000415047207 */ /* 0x000fca0004800000 */
[----:B------:R-:W-:Y:S02]  /*1340*/  IMAD.IADD R5, R3, 0x1, -R4 ;  /* 0x0000000103057824 */ /* 0x000fe400078e0a04 */
[----:B------:R-:W-:Y:S02]  /*1350*/  IMAD.IADD R3, R4, 0x1, -R3 ;  /* 0x0000000104037824 */ /* 0x000fe400078e0a03 */
[----:B------:R-:W-:Y:S02]  /*1360*/  IMAD R21, R5, R8, R21 ;  /* 0x0000000805157224 */ /* 0x000fe400078e0215 */
[----:B------:R-:W-:-:S07]  /*1370*/  IMAD R20, R3, R2, R20 ;  /* 0x0000000203147224 */ /* 0x000fce00078e0214 */
.L_x_16:
[----:B------:R-:W-:Y:S01]  /*1380*/  BAR.SYNC.DEFER_BLOCKING 0x0 ;  /* 0x0000000000007b1d */ /* 0x000fe20000010000 */
[----:B------:R-:W-:Y:S01]  /*1390*/  UISETP.NE.AND UP1, UPT, UR8, 0x2, UPT ;  /* 0x000000020800788c */ /* 0x000fe2000bf25270 */
[----:B------:R-:W-:Y:S02]  /*13a0*/  ISETP.NE.OR P5, PT, R0, 0x2, !P5 ;  /* 0x000000020000780c */ /* 0x000fe40006fa5670 */
[----:B------:R-:W-:-:S06]  /*13b0*/  LOP3.LUT R2, R79, 0x1f, RZ, 0xc0, !PT ;  /* 0x0000001f4f027812 */ /* 0x000fcc00078ec0ff */
[----:B------:R-:W-:Y:S05]  /*13c0*/  BRA.U UP1, `(.L_x_17) ;  /* 0x0000001101f87547 */ /* 0x000fea000b800000 */
[----:B------:R-:W1:Y:S01]  /*13d0*/  LDCU UR13, c[0x0][0x38c] ;  /* 0x00007180ff0d77ac */ /* 0x000e620008000800 */
[----:B------:R-:W2:Y:S01]  /*13e0*/  LDC R9, c[0x0][0x370] ;  /* 0x0000dc00ff097b82 */ /* 0x000ea20000000800 */
[----:B------:R-:W-:Y:S01]  /*13f0*/  PLOP3.LUT P1, PT, PT, PT, UP2, 0x80, 0x8 ;  /* 0x000000000008781c */ /* 0x000fe20003f2f028 */
[----:B------:R-:W-:Y:S01]  /*1400*/  HFMA2 R12, -RZ, RZ, 0, 0 ;  /* 0x00000000ff0c7431 */ /* 0x000fe200000001ff */
[----:B------:R-:W-:Y:S01]  /*1410*/  ISETP.EQ.OR P4, PT, R2, RZ, P5 ;  /* 0x000000ff0200720c */ /* 0x000fe20002f82670 */
[----:B------:R-:W-:Y:S01]  /*1420*/  IMAD.MOV.U32 R15, RZ, RZ, 0x1 ;  /* 0x00000001ff0f7424 */ /* 0x000fe200078e00ff */
[----:B------:R-:W-:Y:S01]  /*1430*/  PLOP3.LUT P1, PT, P1, PT, PT, 0x8, 0x80 ;  /* 0x000000000080781c */ /* 0x000fe20000f2e170 */
[----:B------:R-:W-:Y:S01]  /*1440*/  IMAD.MOV.U32 R14, RZ, RZ, RZ ;  /* 0x000000ffff0e7224 */ /* 0x000fe200078e00ff */
[----:B------:R-:W-:Y:S01]  /*1450*/  MOV R8, 0x1 ;  /* 0x0000000100087802 */ /* 0x000fe20000000f00 */
[----:B------:R-:W4:Y:S01]  /*1460*/  LDC R0, c[0x0][0x374] ;  /* 0x0000dd00ff007b82 */ /* 0x000f220000000800 */
[----:B------:R-:W-:Y:S01]  /*1470*/  IMAD.MOV.U32 R10, RZ, RZ, RZ ;  /* 0x000000ffff0a7224 */ /* 0x000fe200078e00ff */
[----:B------:R-:W2:Y:S01]  /*1480*/  LDCU.64 UR22, c[0x0][0x348] ;  /* 0x00006900ff1677ac */ /* 0x000ea20008000a00 */
[----:B------:R-:W-:Y:S01]  /*1490*/  UMOV UR6, URZ ;  /* 0x000000ff00067c82 */ /* 0x000fe20008000000 */
[----:B-1----:R-:W-:-:S04]  /*14a0*/  UIADD3 UR5, UPT, UPT, UR13, 0x3f, URZ ;  /* 0x0000003f0d057890 */ /* 0x002fc8000fffe0ff */
[----:B------:R-:W-:-:S04]  /*14b0*/  USHF.R.S32.HI UR4, URZ, 0x1f, UR5 ;  /* 0x0000001fff047899 */ /* 0x000fc80008011405 */
[----:B------:R-:W-:-:S04]  /*14c0*/  ULEA.HI UR4, UR4, UR5, URZ, 0x6 ;  /* 0x0000000504047291 */ /* 0x000fc8000f8f30ff */
[----:B------:R-:W-:Y:S02]  /*14d0*/  USHF.R.S32.HI UR15, URZ, 0x6, UR4 ;  /* 0x00000006ff0f7899 */ /* 0x000fe40008011404 */
[----:B------:R-:W-:Y:S02]  /*14e0*/  UIADD3 UR4, UPT, UPT, UR13, -0x1, URZ ;  /* 0xffffffff0d047890 */ /* 0x000fe4000fffe0ff */
[----:B------:R-:W-:Y:S02]  /*14f0*/  UISETP.LT.U32.AND UP0, UPT, UR15, 0x6, UPT ;  /* 0x000000060f00788c */ /* 0x000fe4000bf01070 */
[----:B------:R-:W-:Y:S02]  /*1500*/  UISETP.GE.U32.AND UP1, UPT, UR4, -0x7f, UPT ;  /* 0xffffff810400788c */ /* 0x000fe4000bf26070 */
[----:B------:R-:W-:Y:S02]  /*1510*/  USEL UR14, UR15, 0x6, UP0 ;  /* 0x000000060f0e7887 */ /* 0x000fe40008000000 */
[----:B------:R-:W-:-:S02]  /*1520*/  UIADD3 UR13, UPT, UPT, UR13, 0x7e, URZ ;  /* 0x0000007e0d0d7890 */ /* 0x000fc4000fffe0ff */
[----:B------:R-:W-:Y:S02]  /*1530*/  UIADD3 UR5, UPT, UPT, UR14, -0x1, URZ ;  /* 0xffffffff0e057890 */ /* 0x000fe4000fffe0ff */
[----:B------:R-:W-:-:S03]  /*1540*/  UIADD3 UR7, UPT, UPT, UR15, -UR14, URZ ;  /* 0x8000000e0f077290 */ /* 0x000fc6000fffe0ff */
[----:B------:R-:W-:-:S04]  /*1550*/  @UP1 UIADD3 UR5, UPT, UPT, UR14, URZ, URZ ;  /* 0x000000ff0e051290 */ /* 0x000fc8000fffe0ff */
[----:B--2---:R-:W-:-:S12]  /*1560*/  UIADD3 UR5, UPT, UPT, UR5, 0x1, URZ ;  /* 0x0000000105057890 */ /* 0x004fd8000fffe0ff */
.L_x_35:
[----:B------:R-:W-:Y:S01]  /*1570*/  UISETP.NE.AND UP0, UPT, UR37, URZ, UPT ;  /* 0x000000ff2500728c */ /* 0x000fe2000bf05270 */
[----:B------:R-:W1:Y:S08]  /*1580*/  S2UR UR37, SR_CgaCtaId ;  /* 0x00000000002579c3 */ /* 0x000e700000008800 */
[----:B------:R-:W-:Y:S05]  /*1590*/  BRA.U UP0, `(.L_x_18) ;  /* 0x0000000100347547 */ /* 0x000fea000b800000 */
[----:B------:R-:W2:Y:S01]  /*15a0*/  S2R R2, SR_CgaCtaId ;  /* 0x0000000000027919 */ /* 0x000ea20000008800 */
[----:B------:R-:W-:-:S04]  /*15b0*/  MOV R3, 0x400 ;  /* 0x0000040000037802 */ /* 0x000fc80000000f00 */
[----:B--2---:R-:W-:Y:S02]  /*15c0*/  LEA R3, R2, R3, 0x18 ;  /* 0x0000000302037211 */ /* 0x004fe400078ec0ff */
[----:B------:R-:W-:-:S03]  /*15d0*/  SHF.L.U32 R2, R8, 0x1f, RZ ;  /* 0x0000001f08027819 */ /* 0x000fc600000006ff */
[----:B------:R-:W-:-:S04]  /*15e0*/  IMAD R3, R10, 0x8, R3 ;  /* 0x000000080a037824 */ /* 0x000fc800078e0203 */
[----:B------:R-:W2:Y:S02]  /*15f0*/  SYNCS.PHASECHK.TRANS64.TRYWAIT P0, [R3+URZ+0x110], R2 ;  /* 0x00011002030075a7 */ /* 0x000ea400080011ff */
[----:B--2---:R-:W-:Y:S05]  /*1600*/  @!P0 BRA `(.L_x_19) ;  /* 0x0000005c00ac8947 */ /* 0x004fea0003800000 */
.L_x_117:
[----:B------:R-:W-:Y:S01]  /*1610*/  VIADD R10, R10, 0x1 ;  /* 0x000000010a0a7836 */ /* 0x000fe20000000000 */
[----:B------:R2:W-:Y:S04]  /*1620*/  SYNCS.ARRIVE.TRANS64.A1T0 RZ, [R3+URZ+0x100], RZ ;  /* 0x000100ff03ff79a7 */ /* 0x0005e800081000ff */
[----:B------:R-:W-:-:S04]  /*1630*/  ISETP.NE.AND P0, PT, R10, 0x2, PT ;  /* 0x000000020a00780c */ /* 0x000fc80003f05270 */
[----:B------:R-:W-:Y:S02]  /*1640*/  SEL R10, R10, RZ, P0 ;  /* 0x000000ff0a0a7207 */ /* 0x000fe40000000000 */
[----:B--2---:R-:W-:-:S04]  /*1650*/  SEL R3, RZ, 0x1, P0 ;  /* 0x00000001ff037807 */ /* 0x004fc80000000000 */
[----:B------:R-:W-:-:S07]  /*1660*/  LOP3.LUT R8, R8, R3, RZ, 0x3c, !PT ;  /* 0x0000000308087212 */ /* 0x000fce00078e3cff */
.L_x_18:
[----:B------:R-:W-:Y:S01]  /*1670*/  UMOV UR4, 0x400 ;  /* 0x0000040000047882 */ /* 0x000fe20000000000 */
[----:B------:R-:W-:Y:S01]  /*1680*/  SHF.L.U32 R2, R15, 0x1f, RZ ;  /* 0x0000001f0f027819 */ /* 0x000fe200000006ff */
[----:B-1----:R-:W-:Y:S01]  /*1690*/  ULEA UR4, UR37, UR4, 0x18 ;  /* 0x0000000425047291 */ /* 0x002fe2000f8ec0ff */
[----:B------:R-:W-:Y:S01]  /*16a0*/  R2UR UR35, R21 ;  /* 0x00000000152372ca */ /* 0x000fe200000e0000 */
[----:B------:R-:W-:Y:S01]  /*16b0*/  UISETP.GE.U32.AND UP0, UPT, UR13, 0x7f, UPT ;  /* 0x0000007f0d00788c */ /* 0x000fe2000bf06070 */
[----:B------:R-:W-:Y:S01]  /*16c0*/  R2UR UR18, R20 ;  /* 0x00000000141272ca */ /* 0x000fe200000e0000 */
[----:B------:R-:W-:Y:S01]  /*16d0*/  ULEA UR8, UR6, UR4, 0x3 ;  /* 0x0000000406087291 */ /* 0x000fe2000f8e18ff */
[----:B------:R-:W-:-:S08]  /*16e0*/  UMOV UR21, URZ ;  /* 0x000000ff00157c82 */ /* 0x000fd00008000000 */
[----:B------:R1:W2:Y:S01]  /*16f0*/  SYNCS.PHASECHK.TRANS64.TRYWAIT P0, [UR8+0x30], R2 ;  /* 0x00003002ff0075a7 */ /* 0x0002a20008001108 */
[----:B------:R-:W-:Y:S02]  /*1700*/  USHF.L.U32 UR35, UR35, 0x6, URZ ;  /* 0x0000000623237899 */ /* 0x000fe400080006ff */
[----:B------:R-:W-:Y:S01]  /*1710*/  USHF.L.U32 UR18, UR18, 0x6, URZ ;  /* 0x0000000612127899 */ /* 0x000fe200080006ff */
[----:B------:R-:W-:Y:S11]  /*1720*/  BRA.U !UP0, `(.L_x_20) ;  /* 0x0000000108d47547 */ /* 0x000ff6000b800000 */
[----:B------:R-:W-:Y:S01]  /*1730*/  UIADD3 UR10, UPT, UPT, UR18, 0x20, URZ ;  /* 0x00000020120a7890 */ /* 0x000fe2000fffe0ff */
[----:B------:R-:W-:Y:S01]  /*1740*/  UMOV UR29, URZ ;  /* 0x000000ff001d7c82 */ /* 0x000fe20008000000 */
[----:B------:R-:W-:-:S10]  /*1750*/  UMOV UR24, UR6 ;  /* 0x0000000600187c82 */ /* 0x000fd40008000000 */
.L_x_25:
[----:B------:R-:W-:Y:S01]  /*1760*/  ULEA UR33, UR24, UR4, 0x3 ;  /* 0x0000000418217291 */ /* 0x000fe2000f8e18ff */
[----:B--2---:R-:W-:Y:S01]  /*1770*/  @!P5 MOV R3, 0x8000 ;  /* 0x000080000003d802 */ /* 0x004fe20000000f00 */
[----:B-12---:R-:W-:Y:S10]  /*1780*/  @P0 BRA `(.L_x_21) ;  /* 0x00000000000c0947 */ /* 0x006ff40003800000 */
[----:B------:R-:W-:-:S04]  /*1790*/  SHF.L.U32 R5, R15, 0x1f, RZ ;  /* 0x0000001f0f057819 */ /* 0x000fc800000006ff */
[----:B------:R-:W2:Y:S02]  /*17a0*/  SYNCS.PHASECHK.TRANS64.TRYWAIT P0, [UR33+0x30], R5 ;  /* 0x00003005ff0075a7 */ /* 0x000ea40008001121 */
[----:B--2---:R-:W-:Y:S05]  /*17b0*/  @!P0 BRA `(.L_x_22) ;  /* 0x0000005c00548947 */ /* 0x004fea0003800000 */
.L_x_21:
[----:B------:R2:W-:Y:S01]  /*17c0*/  @!P5 SYNCS.ARRIVE.TRANS64 RZ, [UR33], R3 ;  /* 0x00000003ffffd9a7 */ /* 0x0005e20008000021 */
[----:B------:R-:W-:Y:S04]  /*17d0*/  BSSY.RECONVERGENT B0, `(.L_x_23) ;  /* 0x0000003000007945 */ /* 0x000fe80003800200 */
[----:B------:R-:W-:Y:S05]  /*17e0*/  @P4 BRA `(.L_x_24) ;  /* 0x0000000000044947 */ /* 0x000fea0003800000 */
[----:B------:R-:W-:Y:S05]  /*17f0*/  BPT.TRAP 0x1 ;  /* 0x000000040000795c */ /* 0x000fea0000300000 */
.L_x_24:
[----:B------:R-:W-:Y:S05]  /*1800*/  BSYNC.RECONVERGENT B0 ;  /* 0x0000000000007941 */ /* 0x000fea0003800200 */
.L_x_23:
[----:B------:R-:W-:Y:S02]  /*1810*/  UIADD3 UR6, UPT, UPT, UR24, 0x1, URZ ;  /* 0x0000000118067890 */ /* 0x000fe4000fffe0ff */
[----:B------:R-:W-:Y:S02]  /*1820*/  UIADD3 UR40, UP1, UPT, UR22, 0x80, URZ ;  /* 0x0000008016287890 */ /* 0x000fe4000ff3e0ff */
[----:B------:R-:W-:Y:S02]  /*1830*/  UISETP.NE.AND UP0, UPT, UR6, 0x6, UPT ;  /* 0x000000060600788c */ /* 0x000fe4000bf05270 */
[----:B------:R-:W-:Y:S02]  /*1840*/  USHF.L.U32 UR34, UR29, 0x6, URZ ;  /* 0x000000061d227899 */ /* 0x000fe400080006ff */
[----:B------:R-:W-:Y:S02]  /*1850*/  USEL UR9, URZ, 0x1, UP0 ;  /* 0x00000001ff097887 */ /* 0x000fe40008000000 */
[----:B------:R-:W-:-:S02]  /*1860*/  USEL UR6, UR6, URZ, UP0 ;  /* 0x000000ff06067287 */ /* 0x000fc40008000000 */
[----:B------:R-:W-:Y:S02]  /*1870*/  UIADD3 UR38, UP0, UPT, UR22, 0x180, URZ ;  /* 0x0000018016267890 */ /* 0x000fe4000ff1e0ff */
[----:B------:R-:W-:Y:S01]  /*1880*/  ULEA UR8, UR6, UR4, 0x3 ;  /* 0x0000000406087291 */ /* 0x000fe2000f8e18ff */
[----:B------:R-:W-:Y:S01]  /*1890*/  LOP3.LUT R15, R15, UR9, RZ, 0x3c, !PT ;  /* 0x000000090f0f7c12 */ /* 0x000fe2000f8e3cff */
[----:B------:R-:W-:Y:S02]  /*18a0*/  UIADD3.X UR41, UPT, UPT, URZ, UR23, URZ, UP1, !UPT ;  /* 0x00000017ff297290 */ /* 0x000fe40008ffe4ff */
[----:B------:R-:W-:Y:S01]  /*18b0*/  UIADD3 UR26, UPT, UPT, UR34, 0x20, URZ ;  /* 0x00000020221a7890 */ /* 0x000fe2000fffe0ff */
[----:B-1----:R-:W-:Y:S01]  /*18c0*/  SHF.L.U32 R2, R15, 0x1f, RZ ;  /* 0x0000001f0f027819 */ /* 0x002fe200000006ff */
[----:B------:R-:W-:Y:S01]  /*18d0*/  UIADD3.X UR39, UPT, UPT, URZ, UR23, URZ, UP0, !UPT ;  /* 0x00000017ff277290 */ /* 0x000fe200087fe4ff */
[----:B------:R-:W-:Y:S02]  /*18e0*/  UMOV UR30, 0x0 ;  /* 0x00000000001e7882 */ /* 0x000fe40000000000 */
[----:B------:R1:W1:Y:S01]  /*18f0*/  SYNCS.PHASECHK.TRANS64.TRYWAIT P0, [UR8+0x30], R2 ;  /* 0x00003002ff0075a7 */ /* 0x0002620008001108 */
[----:B------:R-:W-:Y:S01]  /*1900*/  ULEA UR8, UR24, UR4, 0xe ;  /* 0x0000000418087291 */ /* 0x000fe2000f8e70ff */
[----:B------:R-:W-:Y:S01]  /*1910*/  UMOV UR31, 0x10000000 ;  /* 0x10000000001f7882 */ /* 0x000fe20000000000 */
[----:B------:R-:W-:-:S02]  /*1920*/  UMOV UR25, UR33 ;  /* 0x0000002100197c82 */ /* 0x000fc40008000000 */
[----:B------:R-:W-:Y:S02]  /*1930*/  UIADD3 UR32, UPT, UPT, UR8, 0x6800, URZ ;  /* 0x0000680008207890 */ /* 0x000fe4000fffe0ff */
[----:B------:R-:W-:Y:S02]  /*1940*/  UIADD3 UR24, UPT, UPT, UR8, 0x8800, URZ ;  /* 0x0000880008187890 */ /* 0x000fe4000fffe0ff */
[----:B------:R-:W-:Y:S02]  /*1950*/  UIADD3 UR16, UPT, UPT, UR8, 0x1e800, URZ ;  /* 0x0001e80008107890 */ /* 0x000fe4000fffe0ff */
[----:B------:R-:W-:Y:S01]  /*1960*/  UIADD3 UR8, UPT, UPT, UR8, 0x20800, URZ ;  /* 0x0002080008087890 */ /* 0x000fe2000fffe0ff */
[----:B------:R-:W-:Y:S01]  /*1970*/  UMOV UR27, UR35 ;  /* 0x00000023001b7c82 */ /* 0x000fe20008000000 */
[----:B------:R-:W-:Y:S01]  /*1980*/  UMOV UR28, UR36 ;  /* 0x00000024001c7c82 */ /* 0x000fe20008000000 */
[----:B------:R-:W-:Y:S01]  /*1990*/  UMOV UR17, UR33 ;  /* 0x0000002100117c82 */ /* 0x000fe20008000000 */
[----:B------:R-:W-:Y:S01]  /*19a0*/  UTMALDG.3D [UR32], [UR40], desc[UR30] ;  /* 0x00001e20280075b4 */ /* 0x000fe20008011000 */
[----:B------:R-:W-:Y:S01]  /*19b0*/  UMOV UR20, UR36 ;  /* 0x0000002400147c82 */ /* 0x000fe20008000000 */
[----:B------:R-:W-:Y:S01]  /*19c0*/  UMOV UR19, UR34 ;  /* 0x0000002200137c82 */ /* 0x000fe20008000000 */
[----:B------:R-:W-:Y:S01]  /*19d0*/  UMOV UR12, UR36 ;  /* 0x00000024000c7c82 */ /* 0x000fe20008000000 */
[----:B------:R-:W-:Y:S01]  /*19e0*/  UMOV UR9, UR33 ;  /* 0x0000002100097c82 */ /* 0x000fe20008000000 */
[----:B------:R-:W-:Y:S01]  /*19f0*/  UMOV UR11, UR34 ;  /* 0x00000022000b7c82 */ /* 0x000fe20008000000 */
[----:B------:R-:W-:Y:S01]  /*1a00*/  UIADD3 UR29, UPT, UPT, UR29, 0x1, URZ ;  /* 0x000000011d1d7890 */ /* 0x000fe2000fffe0ff */
[----:B------:R3:W-:Y:S01]  /*1a10*/  UTMALDG.3D [UR24], [UR40], desc[UR30] ;  /* 0x00001e18280075b4 */ /* 0x0007e20008011000 */
[----:B------:R-:W-:-:S02]  /*1a20*/  UMOV UR21, UR5 ;  /* 0x0000000500157c82 */ /* 0x000fc40008000000 */
[----:B------:R-:W-:Y:S01]  /*1a30*/  UISETP.NE.AND UP0, UPT, UR29, UR5, UPT ;  /* 0x000000051d00728c */ /* 0x000fe2000bf05270 */
[----:B------:R1:W-:Y:S01]  /*1a40*/  UTMALDG.3D [UR16], [UR38], desc[UR30] ;  /* 0x00001e10260075b4 */ /* 0x0003e20008011000 */
[----:B------:R1:W-:Y:S01]  /*1a50*/  UTMALDG.3D [UR8], [UR38], desc[UR30] ;  /* 0x00001e08260075b4 */ /* 0x0003e20008011000 */
[----:B---3--:R-:W-:-:S06]  /*1a60*/  UMOV UR24, UR6 ;  /* 0x0000000600187c82 */ /* 0x008fcc0008000000 */
[----:B------:R-:W-:Y:S05]  /*1a70*/  BRA.U UP0, `(.L_x_25) ;  /* 0xfffffffd00387547 */ /* 0x000fea000b83ffff */
.L_x_20:
[----:B-1----:R-:W-:Y:S01]  /*1a80*/  ULEA UR8, UR6, UR4, 0x3 ;  /* 0x0000000406087291 */ /* 0x002fe2000f8e18ff */
[----:B------:R-:W-:Y:S01]  /*1a90*/  SHF.L.U32 R2, R15, 0x1f, RZ ;  /* 0x0000001f0f027819 */ /* 0x000fe200000006ff */
[----:B------:R-:W-:Y:S01]  /*1aa0*/  @!P1 SYNCS.ARRIVE.TRANS64.A1T0 RZ, [UR4+0x98], RZ ;  /* 0x000098ffffff99a7 */ /* 0x000fe20008100004 */
[----:B------:R-:W-:-:S06]  /*1ab0*/  UISETP.GT.AND UP0, UPT, UR15, UR14, UPT ;  /* 0x0000000e0f00728c */ /* 0x000fcc000bf04270 */
[----:B--2---:R1:W2:Y:S03]  /*1ac0*/  SYNCS.PHASECHK.TRANS64.TRYWAIT P0, [UR8+0x30], R2 ;  /* 0x00003002ff0075a7 */ /* 0x0042a60008001108 */
[----:B------:R-:W-:Y:S05]  /*1ad0*/  BRA.U !UP0, `(.L_x_26) ;  /* 0x0000000108d07547 */ /* 0x000fea000b800000 */
[----:B------:R-:W-:Y:S02]  /*1ae0*/  UIADD3 UR29, UPT, UPT, UR7, UR21, URZ ;  /* 0x00000015071d7290 */ /* 0x000fe4000fffe0ff */
[----:B------:R-:W-:Y:S01]  /*1af0*/  UIADD3 UR10, UPT, UPT, UR18, 0x20, URZ ;  /* 0x00000020120a7890 */ /* 0x000fe2000fffe0ff */
[----:B------:R-:W-:-:S11]  /*1b00*/  UMOV UR24, UR6 ;  /* 0x0000000600187c82 */ /* 0x000fd60008000000 */
.L_x_31:
[----:B------:R-:W-:Y:S01]  /*1b10*/  ULEA UR33, UR24, UR4, 0x3 ;  /* 0x0000000418217291 */ /* 0x000fe2000f8e18ff */
[----:B--2---:R-:W-:Y:S01]  /*1b20*/  @!P5 MOV R3, 0x8000 ;  /* 0x000080000003d802 */ /* 0x004fe20000000f00 */
[----:B-12---:R-:W-:Y:S10]  /*1b30*/  @P0 BRA `(.L_x_27) ;  /* 0x00000000000c0947 */ /* 0x006ff40003800000 */
[----:B------:R-:W-:-:S04]  /*1b40*/  SHF.L.U32 R5, R15, 0x1f, RZ ;  /* 0x0000001f0f057819 */ /* 0x000fc800000006ff */
[----:B------:R-:W2:Y:S02]  /*1b50*/  SYNCS.PHASECHK.TRANS64.TRYWAIT P0, [UR33+0x30], R5 ;  /* 0x00003005ff0075a7 */ /* 0x000ea40008001121 */
[----:B--2---:R-:W-:Y:S05]  /*1b60*/  @!P0 BRA `(.L_x_28) ;  /* 0x0000005800808947 */ /* 0x004fea0003800000 */
.L_x_27:
[----:B------:R2:W-:Y:S01]  /*1b70*/  @!P5 SYNCS.ARRIVE.TRANS64 RZ, [UR33], R3 ;  /* 0x00000003ffffd9a7 */ /* 0x0005e20008000021 */
[----:B------:R-:W-:Y:S04]  /*1b80*/  BSSY.RECONVERGENT B0, `(.L_x_29) ;  /* 0x0000003000007945 */ /* 0x000fe80003800200 */
[----:B------:R-:W-:Y:S05]  /*1b90*/  @P4 BRA `(.L_x_30) ;  /* 0x0000000000044947 */ /* 0x000fea0003800000 */
[----:B------:R-:W-:Y:S05]  /*1ba0*/  BPT.TRAP 0x1 ;  /* 0x000000040000795c */ /* 0x000fea0000300000 */
.L_x_30:
[----:B------:R-:W-:Y:S05]  /*1bb0*/  BSYNC.RECONVERGENT B0 ;  /* 0x0000000000007941 */ /* 0x000fea0003800200 */
.L_x_29:
        /* <DEDUP_REMOVED lines=32> */
[----:B------:R3:W-:Y:S03]  /*1dc0*/  UTMALDG.3D [UR24], [UR40], desc[UR30] ;  /* 0x00001e18280075b4 */ /* 0x0007e60008011000 */
[----:B------:R-:W-:Y:S01]  /*1dd0*/  UISETP.NE.AND UP0, UPT, UR21, UR29, UPT ;  /* 0x0000001d1500728c */ /* 0x000fe2000bf05270 */
[----:B------:R1:W-:Y:S01]  /*1de0*/  UTMALDG.3D [UR16], [UR38], desc[UR30] ;  /* 0x00001e10260075b4 */ /* 0x0003e20008011000 */
[----:B------:R1:W-:Y:S01]  /*1df0*/  UTMALDG.3D [UR8], [UR38], desc[UR30] ;  /* 0x00001e08260075b4 */ /* 0x0003e20008011000 */
[----:B---3--:R-:W-:-:S06]  /*1e00*/  UMOV UR24, UR6 ;  /* 0x0000000600187c82 */ /* 0x008fcc0008000000 */
[----:B------:R-:W-:Y:S05]  /*1e10*/  BRA.U UP0, `(.L_x_31) ;  /* 0xfffffffd003c7547 */ /* 0x000fea000b83ffff */
.L_x_26:
[----:B-1----:R-:W-:Y:S01]  /*1e20*/  LEA R2, R14, UR4, 0x3 ;  /* 0x000000040e027c11 */ /* 0x002fe2000f8e18ff */
[----:B------:R-:W-:Y:S01]  /*1e30*/  NOP ;  /* 0x0000000000007918 */ /* 0x000fe20000000000 */
[----:B--2---:R-:W-:Y:S02]  /*1e40*/  SHF.L.U32 R3, R12, 0x1f, RZ ;  /* 0x0000001f0c037819 */ /* 0x004fe400000006ff */
[----:B------:R-:W-:Y:S02]  /*1e50*/  LEA R4, R14, UR4, 0x4 ;  /* 0x000000040e047c11 */ /* 0x000fe4000f8e20ff */
[----:B------:R-:W1:Y:S02]  /*1e60*/  SYNCS.PHASECHK.TRANS64.TRYWAIT P0, [R2+URZ+0xa0], R3 ;  /* 0x0000a003020075a7 */ /* 0x000e6400080011ff */
[----:B-1----:R-:W-:Y:S05]  /*1e70*/  @!P0 BRA `(.L_x_32) ;  /* 0x0000005400d48947 */ /* 0x002fea0003800000 */
.L_x_120:
[----:B------:R-:W2:Y:S01]  /*1e80*/  LDS.128 R4, [R4+0x130] ;  /* 0x0001300004047984 */ /* 0x000ea20000000c00 */
[----:B---3--:R-:W-:Y:S01]  /*1e90*/  ISETP.GE.AND P0, PT, R26, 0x1, PT ;  /* 0x000000011a00780c */ /* 0x008fe20003f06270 */
[----:B-1----:R-:W-:Y:S01]  /*1ea0*/  VIADD R2, R2, 0xb0 ;  /* 0x000000b002027836 */ /* 0x002fe20000000000 */
[----:B------:R-:W-:Y:S01]  /*1eb0*/  @!PT LDS RZ, [RZ] ;  /* 0x00000000fffff984 */ /* 0x000fe20000000800 */
[----:B------:R-:W-:Y:S01]  /*1ec0*/  @!PT LDS RZ, [RZ] ;  /* 0x00000000fffff984 */ /* 0x000fe20000000800 */
[----:B------:R-:W-:Y:S01]  /*1ed0*/  @!PT LDS RZ, [RZ] ;  /* 0x00000000fffff984 */ /* 0x000fe20000000800 */
[----:B------:R-:W-:Y:S01]  /*1ee0*/  @!PT LDS RZ, [RZ] ;  /* 0x00000000fffff984 */ /* 0x000fe20000000800 */
[----:B------:R1:W-:Y:S06]  /*1ef0*/  MEMBAR.ALL.CTA ;  /* 0x0000000000007992 */ /* 0x0003ec0000008000 */
[----:B-1----:R-:W1:Y:S01]  /*1f00*/  FENCE.VIEW.ASYNC.S ;  /* 0x00000000000073c6 */ /* 0x002e620000000000 */
[----:B------:R-:W-:-:S04]  /*1f10*/  PRMT R2, RZ, 0x654, R2 ;  /* 0x00000654ff027816 */ /* 0x000fc80000000002 */
[----:B-1----:R1:W-:Y:S01]  /*1f20*/  SYNCS.ARRIVE.TRANS64.RED.A1T0 RZ, [R2+URZ], RZ ;  /* 0x000000ff02ff79a7 */ /* 0x0023e200081004ff */
[----:B--2---:R-:W-:-:S13]  /*1f30*/  LOP3.LUT P2, RZ, R6, 0x1, RZ, 0xc0, !PT ;  /* 0x0000000106ff7812 */ /* 0x004fda000784c0ff */
[----:B------:R-:W-:Y:S01]  /*1f40*/  @P2 SHF.R.U32.HI R3, RZ, 0x10, R5 ;  /* 0x00000010ff032819 */ /* 0x000fe20000011605 */
[----:B------:R-:W-:Y:S01]  /*1f50*/  VOTEU.ANY UP0, P2 ;  /* 0x0000000000ff7886 */ /* 0x000fe20001000100 */
[----:B------:R-:W-:Y:S02]  /*1f60*/  @P2 MOV R13, R4 ;  /* 0x00000004000d2202 */ /* 0x000fe40000000f00 */
[----:B------:R-:W-:Y:S02]  /*1f70*/  @P2 R2UR.BROADCAST UR8, R3 ;  /* 0x00000000030822ca */ /* 0x000fe400008e0000 */
[----:B------:R-:W-:-:S11]  /*1f80*/  @P2 LOP3.LUT R11, R5, 0xffff, RZ, 0xc0, !PT ;  /* 0x0000ffff050b2812 */ /* 0x000fd600078ec0ff */
[----:B------:R-:W-:Y:S01]  /*1f90*/  @UP0 UMOV UR36, UR8 ;  /* 0x0000000800240c82 */ /* 0x000fe20008000000 */
[----:B-1----:R-:W-:Y:S05]  /*1fa0*/  @!P0 BRA `(.L_x_33) ;  /* 0x0000000000b88947 */ /* 0x002fea0003800000 */
[----:B------:R-:W4:Y:S01]  /*1fb0*/  LDC.64 R4, c[0x0][0xb18] ;  /* 0x0002c600ff047b82 */ /* 0x000f220000000a00 */
[----:B------:R-:W-:-:S07]  /*1fc0*/  ISETP.NE.AND P3, PT, R26, 0x1, PT ;  /* 0x000000011a00780c */ /* 0x000fce0003f65270 */
[----:B------:R-:W1:Y:S08]  /*1fd0*/  LDC.64 R6, c[0x0][0xb10] ;  /* 0x0002c400ff067b82 */ /* 0x000e700000000a00 */
[----:B------:R-:W2:Y:S08]  /*1fe0*/  LDC R16, c[0x0][0xb20] ;  /* 0x0002c800ff107b82 */ /* 0x000eb00000000800 */
[----:B------:R-:W3:Y:S01]  /*1ff0*/  LDC R18, c[0x0][0xb0c] ;  /* 0x0002c300ff127b82 */ /* 0x000ee20000000800 */
[----:B----4-:R-:W-:Y:S01]  /*2000*/  IMAD.HI.U32 R17, R0, R5, RZ ;  /* 0x0000000500117227 */ /* 0x010fe200078e00ff */
[----:B------:R-:W-:-:S03]  /*2010*/  ISETP.NE.AND P0, PT, R4, 0x1, PT ;  /* 0x000000010400780c */ /* 0x000fc60003f05270 */
[----:B------:R-:W-:-:S03]  /*2020*/  IMAD.HI.U32 R5, R11, R5, RZ ;  /* 0x000000050b057227 */ /* 0x000fc600078e00ff */
[----:B------:R-:W4:Y:S01]  /*2030*/  LDC.64 R2, c[0x0][0xb28] ;  /* 0x0002ca00ff027b82 */ /* 0x000f220000000a00 */
[----:B-1----:R-:W-:-:S04]  /*2040*/  IMAD.HI.U32 R20, R9, R6, RZ ;  /* 0x0000000609147227 */ /* 0x002fc800078e00ff */
[----:B------:R-:W-:Y:S01]  /*2050*/  IMAD.HI.U32 R22, R13, R6, RZ ;  /* 0x000000060d167227 */ /* 0x000fe200078e00ff */
[----:B------:R-:W-:Y:S02]  /*2060*/  SHF.R.U32.HI R20, RZ, R7, R20 ;  /* 0x00000007ff147219 */ /* 0x000fe40000011614 */
[-C--:B--2---:R-:W-:Y:S02]  /*2070*/  SHF.R.U32.HI R17, RZ, R16.reuse, R17 ;  /* 0x00000010ff117219 */ /* 0x084fe40000011611 */
[----:B------:R-:W-:Y:S02]  /*2080*/  SHF.R.U32.HI R16, RZ, R16, R5 ;  /* 0x00000010ff107219 */ /* 0x000fe40000011605 */
[----:B------:R-:W-:Y:S02]  /*2090*/  SEL R17, R0, R17, !P0 ;  /* 0x0000001100117207 */ /* 0x000fe40004000000 */
[----:B------:R-:W-:Y:S02]  /*20a0*/  SHF.R.U32.HI R22, RZ, R7, R22 ;  /* 0x00000007ff167219 */ /* 0x000fe40000011616 */
[----:B---3--:R-:W-:-:S02]  /*20b0*/  ISETP.NE.AND P1, PT, R18, 0x1, PT ;  /* 0x000000011200780c */ /* 0x008fc40003f25270 */
[----:B------:R-:W-:Y:S02]  /*20c0*/  SEL R5, R11, R16, !P0 ;  /* 0x000000100b057207 */ /* 0x000fe40004000000 */
[----:B------:R-:W-:Y:S02]  /*20d0*/  SEL R19, R9, R20, !P1 ;  /* 0x0000001409137207 */ /* 0x000fe40004800000 */
[----:B------:R-:W-:Y:S01]  /*20e0*/  SEL R7, R13, R22, !P1 ;  /* 0x000000160d077207 */ /* 0x000fe20004800000 */
[----:B----4-:R-:W-:-:S04]  /*20f0*/  IMAD.HI.U32 R20, R17, R2, RZ ;  /* 0x0000000211147227 */ /* 0x010fc800078e00ff */
[----:B------:R-:W-:Y:S01]  /*2100*/  IMAD.HI.U32 R6, R19, R2, RZ ;  /* 0x0000000213067227 */ /* 0x000fe200078e00ff */
[----:B------:R-:W-:-:S04]  /*2110*/  @P3 SHF.R.U32.HI R17, RZ, R3, R20 ;  /* 0x00000003ff113219 */ /* 0x000fc80000011614 */
        /* <DEDUP_REMOVED lines=8> */
[----:B------:R-:W-:-:S04]  /*21a0*/  @!P0 IMAD.HI.U32 R16, R7, R2, RZ ;  /* 0x0000000207108227 */ /* 0x000fc800078e00ff */
[----:B------:R-:W-:Y:S01]  /*21b0*/  IMAD.MOV R2, RZ, RZ, -R6 ;  /* 0x000000ffff027224 */ /* 0x000fe200078e0a06 */
[----:B------:R-:W-:-:S03]  /*21c0*/  @!P0 SHF.R.U32.HI R16, RZ, R3, R16 ;  /* 0x00000003ff108219 */ /* 0x000fc60000011610 */
[----:B------:R-:W-:Y:S01]  /*21d0*/  IMAD R2, R26, R2, R5 ;  /* 0x000000021a027224 */ /* 0x000fe200078e0205 */
[----:B------:R-:W-:Y:S02]  /*21e0*/  @!P0 SEL R3, R7, R16, !P3 ;  /* 0x0000001007038207 */ /* 0x000fe40005800000 */
[----:B------:R-:W-:-:S03]  /*21f0*/  IADD3 R16, PT, PT, -R5, RZ, RZ ;  /* 0x000000ff05107210 */ /* 0x000fc60007ffe1ff */
[--C-:B------:R-:W-:Y:S02]  /*2200*/  @!P0 IMAD.IADD R6, R6, 0x1, -R3.reuse ;  /* 0x0000000106068824 */ /* 0x100fe400078e0a03 */
[----:B------:R-:W-:Y:S01]  /*2210*/  @!P0 IMAD R3, R2, R19, R3 ;  /* 0x0000001302038224 */ /* 0x000fe200078e0203 */
[----:B------:R-:W-:Y:S01]  /*2220*/  IADD3 R2, PT, PT, -R7, RZ, RZ ;  /* 0x000000ff07027210 */ /* 0x000fe20007ffe1ff */
[----:B------:R-:W-:Y:S02]  /*2230*/  @!P0 IMAD R5, R26, R6, R7 ;  /* 0x000000061a058224 */ /* 0x000fe400078e0207 */
[----:B------:R-:W-:Y:S02]  /*2240*/  IMAD R11, R4, R16, R11 ;  /* 0x00000010040b7224 */ /* 0x000fe400078e020b */
[----:B------:R-:W-:Y:S02]  /*2250*/  @!P0 IMAD.MOV.U32 R7, RZ, RZ, R3 ;  /* 0x000000ffff078224 */ /* 0x000fe400078e0003 */
[----:B------:R-:W-:-:S02]  /*2260*/  IMAD R2, R18, R2, R13 ;  /* 0x0000000212027224 */ /* 0x000fc400078e020d */
[----:B------:R-:W-:Y:S02]  /*2270*/  IMAD R11, R5, R4, R11 ;  /* 0x00000004050b7224 */ /* 0x000fe400078e020b */
[----:B------:R-:W-:Y:S02]  /*2280*/  IMAD R13, R7, R18, R2 ;  /* 0x00000012070d7224 */ /* 0x000fe400078e0202 */
.L_x_33:
[----:B------:R-:W1:Y:S02]  /*2290*/  LDCU UR8, c[0x0][0xb30] ;  /* 0x00016600ff0877ac */ /* 0x000e640008000800 */
[----:B-1----:R-:W-:-:S09]  /*22a0*/  UISETP.NE.AND UP0, UPT, UR8, 0x1, UPT ;  /* 0x000000010800788c */ /* 0x002fd2000bf05270 */
[----:B------:R-:W-:Y:S05]  /*22b0*/  BRA.U UP0, `(.L_x_34) ;  /* 0x0000000100407547 */ /* 0x000fea000b800000 */
[----:B------:R-:W1:Y:S08]  /*22c0*/  LDC.64 R4, c[0x0][0xb10] ;  /* 0x0002c400ff047b82 */ /* 0x000e700000000a00 */
[----:B------:R-:W2:Y:S08]  /*22d0*/  LDC.64 R2, c[0x0][0xb18] ;  /* 0x0002c600ff027b82 */ /* 0x000eb00000000a00 */
[----:B------:R-:W3:Y:S08]  /*22e0*/  LDC R6, c[0x0][0xb20] ;  /* 0x0002c800ff067b82 */ /* 0x000ef00000000800 */
[----:B------:R-:W4:Y:S01]  /*22f0*/  LDC R16, c[0x0][0xb0c] ;  /* 0x0002c300ff107b82 */ /* 0x000f220000000800 */
[----:B-1----:R-:W-:-:S05]  /*2300*/  IMAD.HI.U32 R4, R13, R4, RZ ;  /* 0x000000040d047227 */ /* 0x002fca00078e00ff */
[----:B------:R-:W-:Y:S01]  /*2310*/  SHF.R.U32.HI R4, RZ, R5, R4 ;  /* 0x00000005ff047219 */ /* 0x000fe20000011604 */
[----:B--2---:R-:W-:Y:S01]  /*2320*/  IMAD.HI.U32 R3, R11, R3, RZ ;  /* 0x000000030b037227 */ /* 0x004fe200078e00ff */
[----:B------:R-:W-:-:S04]  /*2330*/  ISETP.NE.AND P0, PT, R2, 0x1, PT ;  /* 0x000000010200780c */ /* 0x000fc80003f05270 */
[----:B---3--:R-:W-:-:S04]  /*2340*/  SHF.R.U32.HI R6, RZ, R6, R3 ;  /* 0x00000006ff067219 */ /* 0x008fc80000011603 */
[----:B------:R-:W-:Y:S02]  /*2350*/  SEL R3, R11, R6, !P0 ;  /* 0x000000060b037207 */ /* 0x000fe40004000000 */
[----:B----4-:R-:W-:-:S04]  /*2360*/  ISETP.NE.AND P1, PT, R16, 0x1, PT ;  /* 0x000000011000780c */ /* 0x010fc80003f25270 */
[----:B------:R-:W-:-:S05]  /*2370*/  SEL R4, R13, R4, !P1 ;  /* 0x000000040d047207 */ /* 0x000fca0004800000 */
[----:B------:R-:W-:Y:S02]  /*2380*/  IMAD.IADD R5, R3, 0x1, -R4 ;  /* 0x0000000103057824 */ /* 0x000fe400078e0a04 */
[----:B------:R-:W-:Y:S02]  /*2390*/  IMAD.IADD R3, R4, 0x1, -R3 ;  /* 0x0000000104037824 */ /* 0x000fe400078e0a03 */
[----:B------:R-:W-:Y:S02]  /*23a0*/  IMAD R13, R5, R16, R13 ;  /* 0x00000010050d7224 */ /* 0x000fe400078e020d */
[----:B------:R-:W-:-:S07]  /*23b0*/  IMAD R11, R3, R2, R11 ;  /* 0x00000002030b7224 */ /* 0x000fce00078e020b */
.L_x_34:
[----:B------:R-:W-:Y:S01]  /*23c0*/  VIADD R14, R14, 0x1 ;  /* 0x000000010e0e7836 */ /* 0x000fe20000000000 */
[----:B------:R-:W-:Y:S01]  /*23d0*/  PLOP3.LUT P1, PT, PT, PT, PT, 0x80, 0x8 ;  /* 0x000000000008781c */ /* 0x000fe20003f2f070 */
[----:B------:R-:W-:Y:S02]  /*23e0*/  IMAD.IADD R21, R13, 0x1, R68 ;  /* 0x000000010d157824 */ /* 0x000fe400078e0244 */
[----:B------:R-:W-:Y:S01]  /*23f0*/  IMAD.IADD R20, R11, 0x1, R66 ;  /* 0x000000010b147824 */ /* 0x000fe200078e0242 */
[----:B------:R-:W-:-:S04]  /*2400*/  ISETP.NE.AND P0, PT, R14, 0x2, PT ;  /* 0x000000020e00780c */ /* 0x000fc80003f05270 */
[----:B------:R-:W-:Y:S02]  /*2410*/  SEL R3, RZ, 0x1, P0 ;  /* 0x00000001ff037807 */ /* 0x000fe40000000000 */
[----:B------:R-:W-:Y:S02]  /*2420*/  SEL R14, R14, RZ, P0 ;  /* 0x000000ff0e0e7207 */ /* 0x000fe40000000000 */
[----:B------:R-:W-:Y:S01]  /*2430*/  LOP3.LUT R12, R12, R3, RZ, 0x3c, !PT ;  /* 0x000000030c0c7212 */ /* 0x000fe200078e3cff */
[----:B------:R-:W-:Y:S06]  /*2440*/  @P2 BRA `(.L_x_35) ;  /* 0xfffffff000482947 */ /* 0x000fec000383ffff */
[----:B------:R-:W-:Y:S01]  /*2450*/  UIADD3 UR4, UPT, UPT, UR4, 0x30, URZ ;  /* 0x0000003004047890 */ /* 0x000fe2000fffe0ff */
[----:B------:R-:W-:-:S03]  /*2460*/  SHF.L.U32 R3, R15, 0x1f, RZ ;  /* 0x0000001f0f037819 */ /* 0x000fc600000006ff */
[----:B------:R-:W-:-:S09]  /*2470*/  ULEA UR5, UR6, UR4, 0x3 ;  /* 0x0000000406057291 */ /* 0x000fd2000f8e18ff */
[----:B------:R-:W1:Y:S02]  /*2480*/  SYNCS.PHASECHK.TRANS64.TRYWAIT P0, [UR5], R3 ;  /* 0x00000003ff0075a7 */ /* 0x000e640008001105 */
[----:B-1----:R-:W-:Y:S05]  /*2490*/  @!P0 BRA `(.L_x_36) ;  /* 0x0000005000608947 */ /* 0x002fea0003800000 */
.L_x_122:
[----:B------:R-:W-:-:S04]  /*24a0*/  UIADD3 UR6, UPT, UPT, UR6, 0x1, URZ ;  /* 0x0000000106067890 */ /* 0x000fc8000fffe0ff */
[----:B------:R-:W-:-:S04]  /*24b0*/  UISETP.NE.AND UP0, UPT, UR6, 0x6, UPT ;  /* 0x000000060600788c */ /* 0x000fc8000bf05270 */
[----:B------:R-:W-:Y:S02]  /*24c0*/  USEL UR7, URZ, 0x1, UP0 ;  /* 0x00000001ff077887 */ /* 0x000fe40008000000 */
[----:B------:R-:W-:-:S04]  /*24d0*/  USEL UR6, UR6, URZ, UP0 ;  /* 0x000000ff06067287 */ /* 0x000fc80008000000 */
[----:B------:R-:W-:Y:S01]  /*24e0*/  ULEA UR5, UR6, UR4, 0x3 ;  /* 0x0000000406057291 */ /* 0x000fe2000f8e18ff */
[----:B------:R-:W-:-:S04]  /*24f0*/  LOP3.LUT R2, R15, UR7, RZ, 0x3c, !PT ;  /* 0x000000070f027c12 */ /* 0x000fc8000f8e3cff */
[----:B-1----:R-:W-:-:S04]  /*2500*/  SHF.L.U32 R3, R2, 0x1f, RZ ;  /* 0x0000001f02037819 */ /* 0x002fc800000006ff */
[----:B------:R-:W1:Y:S02]  /*2510*/  SYNCS.PHASECHK.TRANS64.TRYWAIT P0, [UR5], R3 ;  /* 0x00000003ff0075a7 */ /* 0x000e640008001105 */
[----:B-1----:R-:W-:Y:S05]  /*2520*/  @!P0 BRA `(.L_x_37) ;  /* 0x0000005000548947 */ /* 0x002fea0003800000 */
.L_x_124:
        /* <DEDUP_REMOVED lines=9> */
.L_x_126:
        /* <DEDUP_REMOVED lines=9> */
.L_x_128:
        /* <DEDUP_REMOVED lines=9> */
.L_x_130:
[----:B------:R-:W-:-:S04]  /*26e0*/  UIADD3 UR6, UPT, UPT, UR6, 0x1, URZ ;  /* 0x0000000106067890 */ /* 0x000fc8000fffe0ff */
[----:B------:R-:W-:-:S04]  /*26f0*/  UISETP.NE.AND UP0, UPT, UR6, 0x6, UPT ;  /* 0x000000060600788c */ /* 0x000fc8000bf05270 */
[----:B------:R-:W-:Y:S02]  /*2700*/  USEL UR5, URZ, 0x1, UP0 ;  /* 0x00000001ff057887 */ /* 0x000fe40008000000 */
[----:B------:R-:W-:-:S04]  /*2710*/  USEL UR6, UR6, URZ, UP0 ;  /* 0x000000ff06067287 */ /* 0x000fc80008000000 */
[----:B------:R-:W-:Y:S01]  /*2720*/  ULEA UR6, UR6, UR4, 0x3 ;  /* 0x0000000406067291 */ /* 0x000fe2000f8e18ff */
[----:B-1----:R-:W-:-:S04]  /*2730*/  LOP3.LUT R3, R2, UR5, RZ, 0x3c, !PT ;  /* 0x0000000502037c12 */ /* 0x002fc8000f8e3cff */
[----:B------:R-:W-:Y:S01]  /*2740*/  SHF.L.U32 R3, R3, 0x1f, RZ ;  /* 0x0000001f03037819 */ /* 0x000fe200000006ff */
[----:B----4-:R-:W-:-:S07]  /*2750*/  IMAD.U32 R0, RZ, RZ, UR6 ;  /* 0x00000006ff007e24 */ /* 0x010fce000f8e00ff */
.L_x_41:
[----:B-1----:R1:W2:Y:S02]  /*2760*/  SYNCS.PHASECHK.TRANS64.TRYWAIT P0, [R0+URZ], R3 ;  /* 0x00000003000075a7 */ /* 0x0022a400080011ff */
[----:B--2---:R-:W-:Y:S05]  /*2770*/  @!P0 NANOSLEEP.SYNCS 0x989680 ;  /* 0x009896800000895d */ /* 0x004fea0003900000 */
[----:B------:R-:W2:Y:S02]  /*2780*/  @!P0 SYNCS.PHASECHK.TRANS64 P0, [R0+URZ], R3 ;  /* 0x00000003000085a7 */ /* 0x000ea400080010ff */
[----:B--2---:R-:W-:Y:S05]  /*2790*/  @P0 EXIT ;  /* 0x000000000000094d */ /* 0x004fea0003800000 */
[----:B------:R-:W-:Y:S05]  /*27a0*/  BRA `(.L_x_41) ;  /* 0xfffffffc00ec7947 */ /* 0x000fea000383ffff */
.L_x_17:
[----:B------:R-:W-:-:S04]  /*27b0*/  UISETP.NE.AND UP1, UPT, UR37, URZ, UPT ;  /* 0x000000ff2500728c */ /* 0x000fc8000bf25270 */
[----:B------:R-:W-:-:S09]  /*27c0*/  UISETP.NE.OR UP1, UPT, UR8, 0x1, UP1 ;  /* 0x000000010800788c */ /* 0x000fd20008f25670 */
[----:B------:R-:W-:Y:S05]  /*27d0*/  BRA.U UP1, `(.L_x_42) ;  /* 0x0000000501487547 */ /* 0x000fea000b800000 */
[----:B------:R-:W-:Y:S01]  /*27e0*/  ISETP.NE.AND P2, PT, R2, RZ, PT ;  /* 0x000000ff0200720c */ /* 0x000fe20003f45270 */
[----:B------:R-:W-:Y:S01]  /*27f0*/  IMAD.MOV.U32 R12, RZ, RZ, 0x1 ;  /* 0x00000001ff0c7424 */ /* 0x000fe200078e00ff */
[----:B------:R-:W-:Y:S02]  /*2800*/  CS2R R10, SRZ ;  /* 0x00000000000a7805 */ /* 0x000fe4000001ff00 */
[----:B------:R-:W-:Y:S01]  /*2810*/  CS2R R8, SRZ ;  /* 0x0000000000087805 */ /* 0x000fe2000001ff00 */
[----:B------:R-:W-:Y:S01]  /*2820*/  UMOV UR4, 0x400 ;  /* 0x0000040000047882 */ /* 0x000fe20000000000 */
[----:B------:R-:W-:Y:S01]  /*2830*/  UMOV UR6, URZ ;  /* 0x000000ff00067c82 */ /* 0x000fe20008000000 */
[----:B------:R-:W-:-:S12]  /*2840*/  ULEA UR37, UR37, UR4, 0x18 ;  /* 0x0000000425257291 */ /* 0x000fd8000f8ec0ff */
.L_x_46:
[----:B------:R-:W-:Y:S02]  /*2850*/  LEA R0, R8, UR37, 0x3 ;  /* 0x0000002508007c11 */ /* 0x000fe4000f8e18ff */
[----:B------:R-:W-:-:S03]  /*2860*/  SHF.L.U32 R5, R9, 0x1f, RZ ;  /* 0x0000001f09057819 */ /* 0x000fc600000006ff */
[----:B------:R-:W-:Y:S01]  /*2870*/  VIADD R4, R0, 0x110 ;  /* 0x0000011000047836 */ /* 0x000fe20000000000 */
[----:B------:R-:W1:Y:S02]  /*2880*/  SYNCS.PHASECHK.TRANS64.TRYWAIT P0, [R0+URZ+0x100], R5 ;  /* 0x00010005000075a7 */ /* 0x000e6400080011ff */
[----:B-1----:R-:W-:Y:S05]  /*2890*/  @!P0 BRA `(.L_x_43) ;  /* 0x0000004c00d88947 */ /* 0x002fea0003800000 */
.L_x_131:
[----:B------:R-:W-:Y:S01]  /*28a0*/  ULEA UR5, UR6, UR37, 0x3 ;  /* 0x0000002506057291 */ /* 0x000fe2000f8e18ff */
[----:B------:R-:W-:Y:S02]  /*28b0*/  PRMT R4, RZ, 0x654, R4 ;  /* 0x00000654ff047816 */ /* 0x000fe40000000004 */
[----:B-1----:R-:W-:Y:S01]  /*28c0*/  SHF.L.U32 R5, R12, 0x1f, RZ ;  /* 0x0000001f0c057819 */ /* 0x002fe200000006ff */
[----:B------:R-:W-:Y:S01]  /*28d0*/  UIADD3 UR4, UPT, UPT, UR5, 0xa0, URZ ;  /* 0x000000a005047890 */ /* 0x000fe2000fffe0ff */
[----:B------:R1:W-:Y:S05]  /*28e0*/  SYNCS.ARRIVE.TRANS64.RED.A1T0 RZ, [R4+URZ], RZ ;  /* 0x000000ff04ff79a7 */ /* 0x0003ea00081004ff */
[----:B------:R-:W-:Y:S01]  /*28f0*/  IMAD.U32 R7, RZ, RZ, UR4 ;  /* 0x00000004ff077e24 */ /* 0x000fe2000f8e00ff */
[----:B------:R-:W2:Y:S04]  /*2900*/  SYNCS.PHASECHK.TRANS64.TRYWAIT P0, [UR5+0xb0], R5 ;  /* 0x0000b005ff0075a7 */ /* 0x000ea80008001105 */
[----:B------:R-:W-:Y:S01]  /*2910*/  PRMT R6, R2, 0x654, R7 ;  /* 0x0000065402067816 */ /* 0x000fe20000000007 */
[----:B-1----:R-:W-:Y:S01]  /*2920*/  @!P2 IMAD.MOV.U32 R4, RZ, RZ, 0x10 ;  /* 0x00000010ff04a424 */ /* 0x002fe200078e00ff */
[----:B--2---:R-:W-:Y:S06]  /*2930*/  @!P0 BRA `(.L_x_44) ;  /* 0x0000004c00c48947 */ /* 0x004fec0003800000 */
.L_x_133:
[----:B------:R-:W-:Y:S01]  /*2940*/  ULEA UR4, UR6, UR37, 0x4 ;  /* 0x0000002506047291 */ /* 0x000fe2000f8e20ff */
[----:B------:R-:W-:Y:S01]  /*2950*/  SEL R3, R6, R3, !P2 ;  /* 0x0000000306037207 */ /* 0x000fe20005000000 */
[----:B------:R-:W-:Y:S01]  /*2960*/  UIADD3 UR5, UPT, UPT, UR5, 0xa0, URZ ;  /* 0x000000a005057890 */ /* 0x000fe2000fffe0ff */
[----:B-1----:R-:W-:Y:S01]  /*2970*/  LEA R0, R11, UR37, 0x3 ;  /* 0x000000250b007c11 */ /* 0x002fe2000f8e18ff */
[----:B------:R-:W-:Y:S01]  /*2980*/  UIADD3 UR4, UPT, UPT, UR4, 0x130, URZ ;  /* 0x0000013004047890 */ /* 0x000fe2000fffe0ff */
[----:B------:R-:W-:Y:S01]  /*2990*/  SHF.L.U32 R5, R10, 0x1f, RZ ;  /* 0x0000001f0a057819 */ /* 0x000fe200000006ff */
[----:B------:R1:W-:Y:S01]  /*29a0*/  @!P2 SYNCS.ARRIVE.TRANS64.RED RZ, [R3+URZ], R4 ;  /* 0x0000000403ffa9a7 */ /* 0x0003e200080004ff */
[----:B------:R-:W-:Y:S01]  /*29b0*/  UIADD3 UR6, UPT, UPT, UR6, 0x1, URZ ;  /* 0x0000000106067890 */ /* 0x000fe2000fffe0ff */
[----:B------:R-:W-:-:S03]  /*29c0*/  VIADD R8, R8, 0x1 ;  /* 0x0000000108087836 */ /* 0x000fc60000000000 */
[----:B------:R-:W-:Y:S02]  /*29d0*/  UISETP.NE.AND UP0, UPT, UR6, 0x2, UPT ;  /* 0x000000020600788c */ /* 0x000fe4000bf05270 */
[----:B------:R-:W-:Y:S06]  /*29e0*/  UGETNEXTWORKID.BROADCAST [UR4], [UR5] ;  /* 0x00000000040073ca */ /* 0x000fec0008000100 */
[----:B------:R-:W-:Y:S01]  /*29f0*/  USEL UR4, URZ, 0x1, UP0 ;  /* 0x00000001ff047887 */ /* 0x000fe20008000000 */
[----:B------:R-:W-:Y:S01]  /*2a00*/  ISETP.NE.AND P0, PT, R8, 0x2, PT ;  /* 0x000000020800780c */ /* 0x000fe20003f05270 */
[----:B------:R-:W-:Y:S01]  /*2a10*/  USEL UR6, UR6, URZ, UP0 ;  /* 0x000000ff06067287 */ /* 0x000fe20008000000 */
[----:B------:R-:W2:Y:S03]  /*2a20*/  SYNCS.PHASECHK.TRANS64.TRYWAIT P1, [R0+URZ+0xa0], R5 ;  /* 0x0000a005000075a7 */ /* 0x000ea600080211ff */
[----:B------:R-:W-:Y:S01]  /*2a30*/  LOP3.LUT R12, R12, UR4, RZ, 0x3c, !PT ;  /* 0x000000040c0c7c12 */ /* 0x000fe2000f8e3cff */
[----:B-12---:R-:W-:Y:S07]  /*2a40*/  @!P1 BRA `(.L_x_45) ;  /* 0x0000004c00989947 */ /* 0x006fee0003800000 */
.L_x_134:
[C---:B------:R-:W-:Y:S01]  /*2a50*/  LEA R4, R11.reuse, UR37, 0x4 ;  /* 0x000000250b047c11 */ /* 0x040fe2000f8e20ff */
[----:B-1----:R-:W-:Y:S01]  /*2a60*/  VIADD R0, R0, 0xb0 ;  /* 0x000000b000007836 */ /* 0x002fe20000000000 */
[----:B------:R-:W-:Y:S01]  /*2a70*/  SEL R8, R8, RZ, P0 ;  /* 0x000000ff08087207 */ /* 0x000fe20000000000 */
[----:B------:R-:W-:-:S03]  /*2a80*/  VIADD R11, R11, 0x1 ;  /* 0x000000010b0b7836 */ /* 0x000fc60000000000 */
[----:B------:R-:W1:Y:S01]  /*2a90*/  LDS.128 R4, [R4+0x130] ;  /* 0x0001300004047984 */ /* 0x000e620000000c00 */
[----:B------:R-:W-:Y:S02]  /*2aa0*/  PRMT R0, RZ, 0x654, R0 ;  /* 0x00000654ff007816 */ /* 0x000fe40000000000 */
[C---:B------:R-:W-:Y:S01]  /*2ab0*/  ISETP.NE.AND P1, PT, R11.reuse, 0x2, PT ;  /* 0x000000020b00780c */ /* 0x040fe20003f25270 */
[----:B------:R-:W-:Y:S01]  /*2ac0*/  @!PT LDS RZ, [RZ] ;  /* 0x00000000fffff984 */ /* 0x000fe20000000800 */
[----:B------:R-:W-:Y:S01]  /*2ad0*/  @!PT LDS RZ, [RZ] ;  /* 0x00000000fffff984 */ /* 0x000fe20000000800 */
[----:B------:R-:W-:Y:S01]  /*2ae0*/  @!PT LDS RZ, [RZ] ;  /* 0x00000000fffff984 */ /* 0x000fe20000000800 */
[----:B------:R-:W-:Y:S01]  /*2af0*/  @!PT LDS RZ, [RZ] ;  /* 0x00000000fffff984 */ /* 0x000fe20000000800 */
[----:B------:R2:W-:Y:S06]  /*2b00*/  MEMBAR.ALL.CTA ;  /* 0x0000000000007992 */ /* 0x0005ec0000008000 */
[----:B--2---:R-:W2:Y:S01]  /*2b10*/  FENCE.VIEW.ASYNC.S ;  /* 0x00000000000073c6 */ /* 0x004ea20000000000 */
[----:B------:R-:W-:Y:S01]  /*2b20*/  SEL R11, R11, RZ, P1 ;  /* 0x000000ff0b0b7207 */ /* 0x000fe20000800000 */
[----:B--2---:R2:W-:Y:S01]  /*2b30*/  SYNCS.ARRIVE.TRANS64.RED.A1T0 RZ, [R0+URZ], RZ ;  /* 0x000000ff00ff79a7 */ /* 0x0045e200081004ff */
[----:B-1----:R-:W-:-:S02]  /*2b40*/  LOP3.LUT P3, RZ, R6, 0x1, RZ, 0xc0, !PT ;  /* 0x0000000106ff7812 */ /* 0x002fc4000786c0ff */
[----:B------:R-:W-:-:S04]  /*2b50*/  SEL R5, RZ, 0x1, P1 ;  /* 0x00000001ff057807 */ /* 0x000fc80000800000 */
[----:B------:R-:W-:Y:S02]  /*2b60*/  LOP3.LUT R10, R10, R5, RZ, 0x3c, !PT ;  /* 0x000000050a0a7212 */ /* 0x000fe400078e3cff */
[----:B--2---:R-:W-:-:S04]  /*2b70*/  SEL R0, RZ, 0x1, P0 ;  /* 0x00000001ff007807 */ /* 0x004fc80000000000 */
[----:B------:R-:W-:Y:S01]  /*2b80*/  LOP3.LUT R9, R9, R0, RZ, 0x3c, !PT ;  /* 0x0000000009097212 */ /* 0x000fe200078e3cff */
[----:B------:R-:W-:Y:S06]  /*2b90*/  @P3 BRA `(.L_x_46) ;  /* 0xfffffffc002c3947 */ /* 0x000fec000383ffff */
[----:B------:R-:W-:Y:S01]  /*2ba0*/  ULEA UR5, UR6, UR37, 0x3 ;  /* 0x0000002506057291 */ /* 0x000fe2000f8e18ff */
[----:B------:R-:W-:-:S08]  /*2bb0*/  SHF.L.U32 R3, R12, 0x1f, RZ ;  /* 0x0000001f0c037819 */ /* 0x000fd000000006ff */
[----:B------:R-:W1:Y:S02]  /*2bc0*/  SYNCS.PHASECHK.TRANS64 P0, [UR5+0xb0], R3 ;  /* 0x0000b003ff0075a7 */ /* 0x000e640008001005 */
[----:B-1----:R-:W-:Y:S05]  /*2bd0*/  @P0 BRA `(.L_x_47) ;  /* 0x0000000000080947 */ /* 0x002fea0003800000 */
[----:B------:R-:W1:Y:S02]  /*2be0*/  SYNCS.PHASECHK.TRANS64.TRYWAIT P0, [UR5+0xb0], R3 ;  /* 0x0000b003ff0075a7 */ /* 0x000e640008001105 */
[----:B-1----:R-:W-:Y:S05]  /*2bf0*/  @!P0 BRA `(.L_x_48) ;  /* 0x0000004c00408947 */ /* 0x002fea0003800000 */
.L_x_47:
[----:B------:R-:W-:-:S04]  /*2c00*/  UIADD3 UR4, UPT, UPT, UR6, 0x1, URZ ;  /* 0x0000000106047890 */ /* 0x000fc8000fffe0ff */
[----:B------:R-:W-:-:S04]  /*2c10*/  UISETP.NE.AND UP0, UPT, UR4, 0x2, UPT ;  /* 0x000000020400788c */ /* 0x000fc8000bf05270 */
[----:B------:R-:W-:Y:S02]  /*2c20*/  USEL UR7, URZ, 0x1, UP0 ;  /* 0x00000001ff077887 */ /* 0x000fe40008000000 */
[----:B------:R-:W-:-:S04]  /*2c30*/  USEL UR4, UR4, URZ, UP0 ;  /* 0x000000ff04047287 */ /* 0x000fc80008000000 */
[----:B------:R-:W-:Y:S01]  /*2c40*/  ULEA UR4, UR4, UR37, 0x3 ;  /* 0x0000002504047291 */ /* 0x000fe2000f8e18ff */
[----:B-1----:R-:W-:-:S04]  /*2c50*/  LOP3.LUT R3, R12, UR7, RZ, 0x3c, !PT ;  /* 0x000000070c037c12 */ /* 0x002fc8000f8e3cff */
[----:B------:R-:W-:-:S04]  /*2c60*/  SHF.L.U32 R0, R3, 0x1f, RZ ;  /* 0x0000001f03007819 */ /* 0x000fc800000006ff */
[----:B------:R-:W1:Y:S02]  /*2c70*/  SYNCS.PHASECHK.TRANS64 P0, [UR4+0xb0], R0 ;  /* 0x0000b000ff0075a7 */ /* 0x000e640008001004 */
[----:B-1----:R-:W-:Y:S05]  /*2c80*/  @P0 EXIT ;  /* 0x000000000000094d */ /* 0x002fea0003800000 */
[----:B------:R-:W-:Y:S02]  /*2c90*/  SHF.L.U32 R3, R3, 0x1f, RZ ;  /* 0x0000001f03037819 */ /* 0x000fe400000006ff */
[----:B------:R-:W-:-:S07]  /*2ca0*/  MOV R0, UR4 ;  /* 0x0000000400007c02 */ /* 0x000fce0008000f00 */
.L_x_49:
[----:B-1----:R1:W2:Y:S02]  /*2cb0*/  SYNCS.PHASECHK.TRANS64.TRYWAIT P0, [R0+URZ+0xb0], R3 ;  /* 0x0000b003000075a7 */ /* 0x0022a400080011ff */
[----:B--2---:R-:W-:Y:S05]  /*2cc0*/  @!P0 NANOSLEEP.SYNCS 0x989680 ;  /* 0x009896800000895d */ /* 0x004fea0003900000 */
[----:B------:R-:W2:Y:S02]  /*2cd0*/  @!P0 SYNCS.PHASECHK.TRANS64 P0, [R0+URZ+0xb0], R3 ;  /* 0x0000b003000085a7 */ /* 0x000ea400080010ff */
[----:B--2---:R-:W-:Y:S05]  /*2ce0*/  @P0 EXIT ;  /* 0x000000000000094d */ /* 0x004fea0003800000 */
[----:B------:R-:W-:Y:S05]  /*2cf0*/  BRA `(.L_x_49) ;  /* 0xfffffffc00ec7947 */ /* 0x000fea000383ffff */
.L_x_42:
[----:B------:R-:W-:-:S09]  /*2d00*/  UISETP.NE.AND UP1, UPT, UR8, URZ, UPT ;  /* 0x000000ff0800728c */ /* 0x000fd2000bf25270 */
[----:B------:R-:W-:Y:S05]  /*2d10*/  BRA.U UP1, `(.L_x_50) ;  /* 0x00000011013c7547 */ /* 0x000fea000b800000 */
[----:B------:R-:W-:Y:S01]  /*2d20*/  UMOV UR4, 0x40 ;  /* 0x0000004000047882 */ /* 0x000fe20000000000 */
[----:B------:R-:W-:Y:S01]  /*2d30*/  NOP ;  /* 0x0000000000007918 */ /* 0x000fe20000000000 */
[----:B------:R-:W-:Y:S01]  /*2d40*/  ULEA UR4, UR37, UR4, 0x18 ;  /* 0x0000000425047291 */ /* 0x000fe2000f8ec0ff */
[----:B------:R-:W-:Y:S02]  /*2d50*/  UMOV UR5, 0x400 ;  /* 0x0000040000057882 */ /* 0x000fe40000000000 */
[----:B------:R-:W-:-:S06]  /*2d60*/  ULEA UR37, UR37, UR5, 0x18 ;  /* 0x0000000525257291 */ /* 0x000fcc000f8ec0ff */
[----:B------:R-:W1:Y:S02]  /*2d70*/  LDS.U8 R0, [UR4+0x1c] ;  /* 0x00001c04ff007984 */ /* 0x000e640008000000 */
[----:B-1----:R-:W-:-:S13]  /*2d80*/  ISETP.NE.AND P0, PT, R0, RZ, PT ;  /* 0x000000ff0000720c */ /* 0x002fda0003f05270 */
[----:B------:R-:W-:Y:S05]  /*2d90*/  @P0 BRA `(.L_x_51) ;  /* 0x0000000000580947 */ /* 0x000fea0003800000 */
[----:B------:R-:W-:-:S13]  /*2da0*/  ELECT P0, URZ, PT ;  /* 0x0000000000ff782f */ /* 0x000fda0003800000 */
[----:B------:R-:W-:Y:S05]  /*2db0*/  @!P0 BRA `(.L_x_52) ;  /* 0x0000000000608947 */ /* 0x000fea0003800000 */
[----:B------:R-:W-:Y:S01]  /*2dc0*/  UMOV UR5, 0x10 ;  /* 0x0000001000057882 */ /* 0x000fe20000000000 */
[----:B------:R-:W-:Y:S01]  /*2dd0*/  HFMA2 R0, -RZ, RZ, 0, 5.9604644775390625e-08 ;  /* 0x00000001ff007431 */ /* 0x000fe200000001ff */
[----:B------:R-:W-:-:S03]  /*2de0*/  MOV R2, 0xffff ;  /* 0x0000ffff00027802 */ /* 0x000fc60000000f00 */
[----:B------:R-:W-:Y:S04]  /*2df0*/  DEPBAR.LE SB1, 0x36 ;  /* 0x00009d800000791a */ /* 0x000fe80000000000 */
[----:B------:R-:W1:Y:S02]  /*2e00*/  UTCATOMSWS.FIND_AND_SET.ALIGN UP0, UR5, UR5 ;  /* 0x00000005000575e3 */ /* 0x000e640008000800 */
[----:B-1----:R-:W-:Y:S01]  /*2e10*/  MOV R3, UR5 ;  /* 0x0000000500037c02 */ /* 0x002fe20008000f00 */
[----:B------:R-:W-:Y:S06]  /*2e20*/  BRA.U UP0, `(.L_x_53) ;  /* 0x0000000100187547 */ /* 0x000fec000b800000 */
.L_x_54:
[----:B------:R-:W-:Y:S05]  /*2e30*/  NANOSLEEP 0x64 ;  /* 0x000000640000795d */ /* 0x000fea0003800000 */
[----:B------:R-:W-:-:S05]  /*2e40*/  UMOV UR5, 0x10 ;  /* 0x0000001000057882 */ /* 0x000fca0000000000 */
[----:B------:R-:W-:Y:S04]  /*2e50*/  DEPBAR.LE SB1, 0x36 ;  /* 0x00009d800000791a */ /* 0x000fe80000000000 */
[----:B------:R-:W1:Y:S02]  /*2e60*/  UTCATOMSWS.FIND_AND_SET.ALIGN UP0, UR5, UR5 ;  /* 0x00000005000575e3 */ /* 0x000e640008000800 */
[----:B-1----:R-:W-:Y:S01]  /*2e70*/  MOV R3, UR5 ;  /* 0x0000000500037c02 */ /* 0x002fe20008000f00 */
[----:B------:R-:W-:Y:S05]  /*2e80*/  BRA.U !UP0, `(.L_x_54) ;  /* 0xfffffffd08e87547 */ /* 0x000fea000b83ffff */
.L_x_53:
[-C--:B------:R-:W-:Y:S02]  /*2e90*/  SHF.L.U32 R2, R2, R3.reuse, RZ ;  /* 0x0000000302027219 */ /* 0x080fe400000006ff */
[----:B------:R-:W-:Y:S01]  /*2ea0*/  SHF.L.U32 R0, R0, R3, RZ ;  /* 0x0000000300007219 */ /* 0x000fe200000006ff */
[----:B------:R-:W-:Y:S02]  /*2eb0*/  IMAD.SHL.U32 R3, R3, 0x20, RZ ;  /* 0x0000002003037824 */ /* 0x000fe400078e00ff */
[----:B------:R1:W-:Y:S04]  /*2ec0*/  ATOMS.OR RZ, [UR4+0x14], R2 ;  /* 0x00001402ffff798c */ /* 0x0003e8000b000004 */
[----:B------:R1:W-:Y:S04]  /*2ed0*/  ATOMS.OR RZ, [UR4+0x18], R0 ;  /* 0x00001800ffff798c */ /* 0x0003e8000b000004 */
[----:B------:R1:W-:Y:S01]  /*2ee0*/  STS [UR37+0x150], R3 ;  /* 0x00015003ff007988 */ /* 0x0003e20008000825 */
[----:B------:R-:W-:Y:S05]  /*2ef0*/  BRA `(.L_x_52) ;  /* 0x0000000000107947 */ /* 0x000fea0003800000 */
.L_x_51:
[----:B------:R-:W-:Y:S02]  /*2f00*/  MOV R0, 0xffffffff ;  /* 0xffffffff00007802 */ /* 0x000fe40000000f00 */
[----:B------:R-:W-:-:S03]  /*2f10*/  MOV R2, 0x2f40 ;  /* 0x00002f4000027802 */ /* 0x000fc60000000f00 */
[----:B------:R1:W-:Y:S04]  /*2f20*/  STS [UR37+0x150], R0 ;  /* 0x00015000ff007988 */ /* 0x0003e80008000825 */
[----:B-1-3-5:R-:W-:Y:S05]  /*2f30*/  CALL.REL.NOINC `($__internal_1_$__cuda_sm10x_tcgen05_guardrail_trap_phase_invalid_during_alloc) ;  /* 0x0000005000147944 */ /* 0x02afea0003c00000 */
.L_x_52:
[----:B------:R-:W-:Y:S05]  /*2f40*/  WARPSYNC.ALL ;  /* 0x0000000000007948 */ /* 0x000fea0003800000 */
[----:B------:R-:W2:Y:S01]  /*2f50*/  S2UR UR5, SR_CgaCtaId ;  /* 0x00000000000579c3 */ /* 0x000ea20000008800 */
[----:B------:R-:W-:Y:S01]  /*2f60*/  UMOV UR4, 0x400 ;  /* 0x0000040000047882 */ /* 0x000fe20000000000 */
[----:B------:R-:W-:-:S06]  /*2f70*/  NOP ;  /* 0x0000000000007918 */ /* 0x000fcc0000000000 */
[----:B------:R-:W-:Y:S06]  /*2f80*/  BAR.ARV 0x6, 0xa0 ;  /* 0x0182800000007b1d */ /* 0x000fec0000002000 */
[----:B------:R-:W4:Y:S01]  /*2f90*/  LDCU UR7, c[0x0][0x38c] ;  /* 0x00007180ff0777ac */ /* 0x000f220008000800 */
[----:B------:R-:W-:Y:S01]  /*2fa0*/  IMAD.MOV.U32 R11, RZ, RZ, 0x1 ;  /* 0x00000001ff0b7424 */ /* 0x000fe200078e00ff */
[----:B------:R-:W-:Y:S01]  /*2fb0*/  CS2R R8, SRZ ;  /* 0x0000000000087805 */ /* 0x000fe2000001ff00 */
[----:B------:R-:W-:Y:S01]  /*2fc0*/  IMAD.MOV.U32 R10, RZ, RZ, RZ ;  /* 0x000000ffff0a7224 */ /* 0x000fe200078e00ff */
[----:B------:R-:W3:Y:S01]  /*2fd0*/  LDCU UR6, c[0x0][0x38c] ;  /* 0x00007180ff0677ac */ /* 0x000ee20008000800 */
[----:B------:R-:W-:Y:S01]  /*2fe0*/  UMOV UR15, URZ ;  /* 0x000000ff000f7c82 */ /* 0x000fe20008000000 */
[----:B------:R-:W-:Y:S01]  /*2ff0*/  UMOV UR14, URZ ;  /* 0x000000ff000e7c82 */ /* 0x000fe20008000000 */
[----:B--2---:R-:W-:Y:S01]  /*3000*/  ULEA UR5, UR5, UR4, 0x18 ;  /* 0x0000000405057291 */ /* 0x004fe2000f8ec0ff */
[----:B------:R-:W-:Y:S01]  /*3010*/  UMOV UR32, 0x0 ;  /* 0x0000000000207882 */ /* 0x000fe20000000000 */
[----:B------:R-:W-:-:S02]  /*3020*/  UMOV UR33, 0x4110910 ;  /* 0x0411091000217882 */ /* 0x000fc40000000000 */
[----:B------:R-:W-:Y:S02]  /*3030*/  UIADD3 UR9, UPT, UPT, UR5, 0x6800, URZ ;  /* 0x0000680005097890 */ /* 0x000fe4000fffe0ff */
[----:B------:R-:W-:Y:S02]  /*3040*/  UIADD3 UR10, UPT, UPT, UR5, 0x1e800, URZ ;  /* 0x0001e800050a7890 */ /* 0x000fe4000fffe0ff */
[----:B----4-:R-:W-:Y:S01]  /*3050*/  UIADD3 UR7, UPT, UPT, UR7, 0x3f, URZ ;  /* 0x0000003f07077890 */ /* 0x010fe2000fffe0ff */
[----:B-1----:R-:W1:Y:S01]  /*3060*/  LDS R0, [UR5+0x150] ;  /* 0x00015005ff007984 */ /* 0x002e620008000800 */
[----:B------:R-:W-:Y:S02]  /*3070*/  USHF.R.U32.HI UR9, URZ, 0x4, UR9 ;  /* 0x00000004ff097899 */ /* 0x000fe40008011609 */
[----:B------:R-:W-:Y:S02]  /*3080*/  USHF.R.S32.HI UR4, URZ, 0x1f, UR7 ;  /* 0x0000001fff047899 */ /* 0x000fe40008011407 */
[----:B------:R-:W-:-:S02]  /*3090*/  USHF.R.U32.HI UR10, URZ, 0x4, UR10 ;  /* 0x00000004ff0a7899 */ /* 0x000fc4000801160a */
[----:B------:R-:W-:Y:S02]  /*30a0*/  ULEA.HI UR4, UR4, UR7, URZ, 0x6 ;  /* 0x0000000704047291 */ /* 0x000fe4000f8f30ff */
[----:B------:R-:W-:Y:S02]  /*30b0*/  ULOP3.LUT UR9, UR9, 0x3fff, URZ, 0xc0, !UPT ;  /* 0x00003fff09097892 */ /* 0x000fe4000f8ec0ff */
[----:B------:R-:W-:Y:S02]  /*30c0*/  USHF.R.S32.HI UR4, URZ, 0x6, UR4 ;  /* 0x00000006ff047899 */ /* 0x000fe40008011404 */
[----:B------:R-:W-:Y:S02]  /*30d0*/  ULOP3.LUT UR10, UR10, 0x3fff, URZ, 0xc0, !UPT ;  /* 0x00003fff0a0a7892 */ /* 0x000fe4000f8ec0ff */
[----:B------:R-:W-:Y:S01]  /*30e0*/  UISETP.LT.AND UP0, UPT, UR4, 0x1, UPT ;  /* 0x000000010400788c */ /* 0x000fe2000bf01270 */
[----:B------:R-:W-:Y:S01]  /*30f0*/  UMOV UR30, 0x0 ;  /* 0x00000000001e7882 */ /* 0x000fe20000000000 */
[----:B------:R-:W-:-:S02]  /*3100*/  UMOV UR31, 0x4110910 ;  /* 0x04110910001f7882 */ /* 0x000fc40000000000 */
[----:B------:R-:W-:Y:S01]  /*3110*/  USEL UR8, UR4, 0x1, !UP0 ;  /* 0x0000000104087887 */ /* 0x000fe2000c000000 */
[----:B------:R-:W-:Y:S01]  /*3120*/  UMOV UR28, 0x0 ;  /* 0x00000000001c7882 */ /* 0x000fe20000000000 */
[----:B------:R-:W-:Y:S01]  /*3130*/  UMOV UR29, 0x4110910 ;  /* 0x04110910001d7882 */ /* 0x000fe20000000000 */
[----:B------:R-:W-:Y:S01]  /*3140*/  UMOV UR26, 0x0 ;  /* 0x00000000001a7882 */ /* 0x000fe20000000000 */
[----:B------:R-:W-:Y:S01]  /*3150*/  UMOV UR27, 0x4110910 ;  /* 0x04110910001b7882 */ /* 0x000fe20000000000 */
[----:B------:R-:W-:Y:S01]  /*3160*/  UMOV UR24, 0x0 ;  /* 0x0000000000187882 */ /* 0x000fe20000000000 */
[----:B------:R-:W-:Y:S01]  /*3170*/  UMOV UR25, 0x4110910 ;  /* 0x0411091000197882 */ /* 0x000fe20000000000 */
[----:B------:R-:W-:Y:S01]  /*3180*/  UMOV UR22, 0x0 ;  /* 0x0000000000167882 */ /* 0x000fe20000000000 */
[----:B------:R-:W-:Y:S01]  /*3190*/  UMOV UR23, 0x4110910 ;  /* 0x0411091000177882 */ /* 0x000fe20000000000 */
[----:B------:R-:W-:Y:S02]  /*31a0*/  ULOP3.LUT UR9, UR9, 0x10000, URZ, 0xfc, !UPT ;  /* 0x0001000009097892 */ /* 0x000fe4000f8efcff */
[----:B------:R-:W-:-:S02]  /*31b0*/  ULOP3.LUT UR10, UR10, 0x2000000, URZ, 0xfc, !UPT ;  /* 0x020000000a0a7892 */ /* 0x000fc4000f8efcff */
[----:B------:R-:W-:Y:S02]  /*31c0*/  UIADD3 UR8, UPT, UPT, -UR8, URZ, URZ ;  /* 0x000000ff08087290 */ /* 0x000fe4000fffe1ff */
[----:B---3--:R-:W-:Y:S01]  /*31d0*/  UISETP.GE.AND UP3, UPT, UR6, 0x1, UPT ;  /* 0x000000010600788c */ /* 0x008fe2000bf66270 */
[----:B------:R-:W-:Y:S01]  /*31e0*/  UMOV UR20, 0x0 ;  /* 0x0000000000147882 */ /* 0x000fe20000000000 */
[----:B------:R-:W-:Y:S01]  /*31f0*/  UMOV UR21, 0x4110910 ;  /* 0x0411091000157882 */ /* 0x000fe20000000000 */
[----:B------:R-:W-:Y:S01]  /*3200*/  UMOV UR18, 0x0 ;  /* 0x0000000000127882 */ /* 0x000fe20000000000 */
[----:B-1----:R-:W-:Y:S01]  /*3210*/  R2UR UR16, R0 ;  /* 0x00000000001072ca */ /* 0x002fe200000e0000 */
[----:B------:R-:W-:-:S14]  /*3220*/  UMOV UR19, 0x4110910 ;  /* 0x0411091000137882 */ /* 0x000fdc0000000000 */
.L_x_61:
[----:B------:R-:W-:Y:S02]  /*3230*/  LEA R0, R10, UR5, 0x3 ;  /* 0x000000050a007c11 */ /* 0x000fe4000f8e18ff */
[----:B------:R-:W-:Y:S02]  /*3240*/  SHF.L.U32 R5, R9, 0x1f, RZ ;  /* 0x0000001f09057819 */ /* 0x000fe400000006ff */
[----:B------:R-:W-:Y:S01]  /*3250*/  PLOP3.LUT P0, PT, PT, PT, UP3, 0x80, 0x8 ;  /* 0x000000000008781c */ /* 0x000fe20003f0f038 */
[----:B------:R-:W-:Y:S01]  /*3260*/  VIADD R3, R0, 0xb0 ;  /* 0x000000b000037836 */ /* 0x000fe20000000000 */
[----:B-1----:R-:W1:Y:S02]  /*3270*/  SYNCS.PHASECHK.TRANS64.TRYWAIT P1, [R0+URZ+0xa0], R5 ;  /* 0x0000a005000075a7 */ /* 0x002e6400080211ff */
[----:B-1-3--:R-:W-:Y:S09]  /*3280*/  @!P1 BRA `(.L_x_55) ;  /* 0x0000004400b49947 */ /* 0x00aff20003800000 */
.L_x_136:
[----:B------:R-:W-:Y:S01]  /*3290*/  LEA R4, R10, UR5, 0x4 ;  /* 0x000000050a047c11 */ /* 0x000fe2000f8e20ff */
[----:B------:R-:W-:Y:S01]  /*32a0*/  @UP3 ULEA UR7, UR14, UR5, 0x3 ;  /* 0x000000050e073291 */ /* 0x000fe2000f8e18ff */
[----:B------:R-:W-:Y:S01]  /*32b0*/  PLOP3.LUT P2, PT, PT, PT, PT, 0x80, 0x8 ;  /* 0x000000000008781c */ /* 0x000fe20003f4f070 */
[----:B------:R-:W-:Y:S01]  /*32c0*/  ULEA UR6, UR15, UR5, 0x3 ;  /* 0x000000050f067291 */ /* 0x000fe2000f8e18ff */
[----:B------:R-:W-:Y:S01]  /*32d0*/  PRMT R3, RZ, 0x654, R3 ;  /* 0x00000654ff037816 */ /* 0x000fe20000000003 */
[----:B------:R-:W-:Y:S01]  /*32e0*/  ULEA.HI UR11, UR15, UR15, URZ, 0x1 ;  /* 0x0000000f0f0b7291 */ /* 0x000fe2000f8f08ff */
[----:B-1----:R-:W1:Y:S01]  /*32f0*/  LDS.128 R4, [R4+0x130] ;  /* 0x0001300004047984 */ /* 0x002e620000000c00 */
[----:B------:R-:W-:Y:S02]  /*3300*/  @P0 SHF.L.U32 R2, R8, 0x1f, RZ ;  /* 0x0000001f08020819 */ /* 0x000fe400000006ff */
[----:B------:R-:W-:Y:S01]  /*3310*/  SHF.L.U32 R0, R11, 0x1f, RZ ;  /* 0x0000001f0b007819 */ /* 0x000fe200000006ff */
[----:B------:R-:W-:Y:S01]  /*3320*/  @!PT LDS RZ, [RZ] ;  /* 0x00000000fffff984 */ /* 0x000fe20000000800 */
[----:B------:R-:W-:Y:S01]  /*3330*/  @!PT LDS RZ, [RZ] ;  /* 0x00000000fffff984 */ /* 0x000fe20000000800 */
[----:B------:R-:W-:Y:S01]  /*3340*/  @!PT LDS RZ, [RZ] ;  /* 0x00000000fffff984 */ /* 0x000fe20000000800 */
[----:B------:R-:W-:Y:S01]  /*3350*/  @!PT LDS RZ, [RZ] ;  /* 0x00000000fffff984 */ /* 0x000fe20000000800 */
[----:B------:R2:W-:Y:S06]  /*3360*/  MEMBAR.ALL.CTA ;  /* 0x0000000000007992 */ /* 0x0005ec0000008000 */
[----:B--2---:R-:W2:Y:S02]  /*3370*/  FENCE.VIEW.ASYNC.S ;  /* 0x00000000000073c6 */ /* 0x004ea40000000000 */
[----:B--2---:R2:W-:Y:S01]  /*3380*/  SYNCS.ARRIVE.TRANS64.RED.A1T0 RZ, [R3+URZ], RZ ;  /* 0x000000ff03ff79a7 */ /* 0x0045e200081004ff */
[----:B------:R2:W3:Y:S01]  /*3390*/  @P0 SYNCS.PHASECHK.TRANS64.TRYWAIT P2, [UR7], R2 ;  /* 0x00000002ff0005a7 */ /* 0x0004e20008041107 */
[----:B------:R-:W-:-:S02]  /*33a0*/  USHF.L.U32 UR7, UR11, 0x5, URZ ;  /* 0x000000050b077899 */ /* 0x000fc400080006ff */
[----:B------:R-:W-:Y:S01]  /*33b0*/  ULOP3.LUT UR11, UR11, 0xffe, URZ, 0xc0, !UPT ;  /* 0x00000ffe0b0b7892 */ /* 0x000fe2000f8ec0ff */
[----:B-1----:R-:W-:Y:S01]  /*33c0*/  LOP3.LUT P1, RZ, R6, 0x1, RZ, 0xc0, !PT ;  /* 0x0000000106ff7812 */ /* 0x002fe2000782c0ff */
[----:B------:R-:W-:Y:S02]  /*33d0*/  ULOP3.LUT UR7, UR7, 0xffffffc0, URZ, 0xc0, !UPT ;  /* 0xffffffc007077892 */ /* 0x000fe4000f8ec0ff */
[----:B------:R-:W-:Y:S02]  /*33e0*/  UIADD3 UR11, UPT, UPT, -UR11, UR15, URZ ;  /* 0x0000000f0b0b7290 */ /* 0x000fe4000fffe1ff */
[----:B------:R-:W-:-:S04]  /*33f0*/  UIADD3 UR7, UPT, UPT, UR16, UR7, URZ ;  /* 0x0000000710077290 */ /* 0x000fc8000fffe0ff */
[----:B------:R-:W-:Y:S01]  /*3400*/  ULEA UR7, UR11, UR7, 0x14 ;  /* 0x000000070b077291 */ /* 0x000fe2000f8ea0ff */
[----:B------:R-:W1:Y:S02]  /*3410*/  SYNCS.PHASECHK.TRANS64.TRYWAIT P0, [UR6+0xe0], R0 ;  /* 0x0000e000ff0075a7 */ /* 0x000e640008001106 */
[----:B-123--:R-:W-:Y:S09]  /*3420*/  @!P0 BRA `(.L_x_56) ;  /* 0x0000004400608947 */ /* 0x00eff20003800000 */
.L_x_138:
[----:B------:R-:W-:Y:S01]  /*3430*/  IADD3 R10, PT, PT, R10, 0x1, RZ ;  /* 0x000000010a0a7810 */ /* 0x000fe20007ffe0ff */
[----:B------:R-:W-:Y:S06]  /*3440*/  BRA.U !UP3, `(.L_x_57) ;  /* 0x000000050b107547 */ /* 0x000fec000b800000 */
[----:B------:R-:W-:Y:S01]  /*3450*/  UPLOP3.LUT UP4, UPT, UPT, UPT, UPT, 0x40, 0x4 ;  /* 0x000000000004789c */ /* 0x000fe20003f8e870 */
[----:B------:R-:W-:Y:S01]  /*3460*/  UMOV UR13, UR8 ;  /* 0x00000008000d7c82 */ /* 0x000fe20008000000 */
[----:B------:R-:W-:Y:S01]  /*3470*/  UMOV UR12, UR4 ;  /* 0x00000004000c7c82 */ /* 0x000fe20008000000 */
[----:B------:R-:W-:-:S08]  /*3480*/  UMOV UR17, UR14 ;  /* 0x0000000e00117c82 */ /* 0x000fd00008000000 */
.L_x_60:
[----:B------:R-:W-:Y:S02]  /*3490*/  UIADD3 UR13, UPT, UPT, UR13, 0x1, URZ ;  /* 0x000000010d0d7890 */ /* 0x000fe4000fffe0ff */
[----:B--2---:R-:W-:Y:S02]  /*34a0*/  ULEA UR11, UR17, UR5, 0x3 ;  /* 0x00000005110b7291 */ /* 0x004fe4000f8e18ff */
[----:B------:R-:W-:Y:S01]  /*34b0*/  UISETP.NE.AND UP0, UPT, UR13, URZ, UPT ;  /* 0x000000ff0d00728c */ /* 0x000fe2000bf05270 */
[----:B---3--:R-:W-:Y:S10]  /*34c0*/  @P2 BRA `(.L_x_58) ;  /* 0x00000000000c2947 */ /* 0x008ff40003800000 */
[----:B-1----:R-:W-:Y:S04]  /*34d0*/  SHF.L.U32 R3, R8, 0x1f, RZ ;  /* 0x0000001f08037819 */ /* 0x002fe800000006ff */
[----:B------:R-:W1:Y:S02]  /*34e0*/  SYNCS.PHASECHK.TRANS64.TRYWAIT P0, [UR11], R3 ;  /* 0x00000003ff0075a7 */ /* 0x000e64000800110b */
[----:B-1----:R-:W-:Y:S05]  /*34f0*/  @!P0 BRA `(.L_x_59) ;  /* 0x0000004400448947 */ /* 0x002fea0003800000 */
.L_x_58:
[----:B------:R-:W-:Y:S01]  /*3500*/  UISETP.NE.AND UP1, UPT, UR12, 0x1, UPT ;  /* 0x000000010c00788c */ /* 0x000fe2000bf25270 */
[----:B------:R-:W-:Y:S01]  /*3510*/  PLOP3.LUT P2, PT, PT, PT, PT, 0x80, 0x8 ;  /* 0x000000000008781c */ /* 0x000fe20003f4f070 */
[----:B------:R-:W-:Y:S02]  /*3520*/  UIADD3 UR14, UPT, UPT, UR17, 0x1, URZ ;  /* 0x00000001110e7890 */ /* 0x000fe4000fffe0ff */
[----:B------:R-:W-:Y:S02]  /*3530*/  ULEA UR64, UR17, UR10, 0xa ;  /* 0x0000000a11407291 */ /* 0x000fe4000f8e50ff */
[----:B------:R-:W-:Y:S01]  /*3540*/  UISETP.NE.AND UP2, UPT, UR14, 0x6, UPT ;  /* 0x000000060e00788c */ /* 0x000fe2000bf45270 */
[----:B------:R-:W-:Y:S01]  /*3550*/  PLOP3.LUT P0, PT, PT, PT, UP1, 0x80, 0x8 ;  /* 0x000000000008781c */ /* 0x000fe20003f0f018 */
[----:B------:R-:W-:Y:S02]  /*3560*/  ULEA UR62, UR17, UR9, 0xa ;  /* 0x00000009113e7291 */ /* 0x000fe4000f8e50ff */
[----:B------:R-:W-:Y:S02]  /*3570*/  USEL UR35, URZ, 0x1, UP2 ;  /* 0x00000001ff237887 */ /* 0x000fe40009000000 */
[----:B------:R-:W-:Y:S02]  /*3580*/  USEL UR14, UR14, URZ, UP2 ;  /* 0x000000ff0e0e7287 */ /* 0x000fe40009000000 */
[----:B------:R-:W-:Y:S02]  /*3590*/  UIADD3 UR60, UPT, UPT, UR64, 0x40, URZ ;  /* 0x00000040403c7890 */ /* 0x000fe4000fffe0ff */
[----:B------:R-:W-:Y:S01]  /*35a0*/  @UP1 ULEA UR34, UR14, UR5, 0x3 ;  /* 0x000000050e221291 */ /* 0x000fe2000f8e18ff */
[----:B------:R-:W-:Y:S01]  /*35b0*/  LOP3.LUT R8, R8, UR35, RZ, 0x3c, !PT ;  /* 0x0000002308087c12 */ /* 0x000fe2000f8e3cff */
[----:B------:R-:W-:Y:S02]  /*35c0*/  UIADD3 UR58, UPT, UPT, UR62, 0x2, URZ ;  /* 0x000000023e3a7890 */ /* 0x000fe4000fffe0ff */
[----:B------:R-:W-:Y:S01]  /*35d0*/  UIADD3 UR56, UPT, UPT, UR64, 0x80, URZ ;  /* 0x0000008040387890 */ /* 0x000fe2000fffe0ff */
[----:B-1----:R-:W-:Y:S01]  /*35e0*/  @P0 SHF.L.U32 R0, R8, 0x1f, RZ ;  /* 0x0000001f08000819 */ /* 0x002fe200000006ff */
[----:B------:R-:W-:Y:S02]  /*35f0*/  UIADD3 UR54, UPT, UPT, UR62, 0x4, URZ ;  /* 0x000000043e367890 */ /* 0x000fe4000fffe0ff */
[----:B------:R-:W-:Y:S01]  /*3600*/  UIADD3 UR52, UPT, UPT, UR64, 0xc0, URZ ;  /* 0x000000c040347890 */ /* 0x000fe2000fffe0ff */
[----:B------:R2:W3:Y:S01]  /*3610*/  @P0 SYNCS.PHASECHK.TRANS64.TRYWAIT P2, [UR34], R0 ;  /* 0x00000000ff0005a7 */ /* 0x0004e20008041122 */
[----:B------:R-:W-:Y:S02]  /*3620*/  UIADD3 UR50, UPT, UPT, UR62, 0x6, URZ ;  /* 0x000000063e327890 */ /* 0x000fe4000fffe0ff */
        /* <DEDUP_REMOVED lines=9> */
[----:B------:R-:W-:Y:S01]  /*36c0*/  UIADD3 UR12, UPT, UPT, UR12, -0x1, URZ ;  /* 0xffffffff0c0c7890 */ /* 0x000fe2000fffe0ff */
[----:B------:R-:W-:Y:S01]  /*36d0*/  UMOV UR65, 0x20004020 ;  /* 0x2000402000417882 */ /* 0x000fe20000000000 */
[----:B------:R-:W-:Y:S01]  /*36e0*/  UMOV UR63, 0x40004040 ;  /* 0x40004040003f7882 */ /* 0x000fe20000000000 */
[----:B------:R-:W-:Y:S01]  /*36f0*/  UMOV UR61, 0x20004020 ;  /* 0x20004020003d7882 */ /* 0x000fe20000000000 */
[----:B------:R2:W-:Y:S01]  /*3700*/  UTCHMMA gdesc[UR62], gdesc[UR64], tmem[UR7], tmem[UR32], idesc[UR33], UP4 ;  /* 0x00ff20403e0075ea */ /* 0x0005e2000a000007 */
[----:B------:R-:W-:Y:S01]  /*3710*/  UPLOP3.LUT UP4, UPT, UPT, UPT, UPT, 0x80, 0x8 ;  /* 0x000000000008789c */ /* 0x000fe20003f8f070 */
[----:B------:R-:W-:Y:S01]  /*3720*/  UMOV UR59, 0x40004040 ;  /* 0x40004040003b7882 */ /* 0x000fe20000000000 */
[----:B------:R-:W-:Y:S01]  /*3730*/  UMOV UR57, 0x20004020 ;  /* 0x2000402000397882 */ /* 0x000fe20000000000 */
[----:B------:R2:W-:Y:S01]  /*3740*/  UTCHMMA gdesc[UR58], gdesc[UR60], tmem[UR7], tmem[UR30], idesc[UR31], UPT ;  /* 0x00ff1e3c3a0075ea */ /* 0x0005e2000b800007 */
        /* <DEDUP_REMOVED lines=14> */
[----:B------:R-:W-:Y:S01]  /*3830*/  UMOV UR35, 0x40004040 ;  /* 0x4000404000237882 */ /* 0x000fe20000000000 */
[----:B------:R2:W-:Y:S01]  /*3840*/  UTCHMMA gdesc[UR38], gdesc[UR40], tmem[UR7], tmem[UR20], idesc[UR21], UPT ;  /* 0x00ff1428260075ea */ /* 0x0005e2000b800007 */
[----:B------:R2:W-:Y:S01]  /*3850*/  UTCHMMA gdesc[UR34], gdesc[UR36], tmem[UR7], tmem[UR18], idesc[UR19], UPT ;  /* 0x00ff1224220075ea */ /* 0x0005e2000b800007 */
[----:B------:R2:W-:Y:S01]  /*3860*/  UTCBAR [UR11], URZ ;  /* 0x000000ff0b0073e9 */ /* 0x0005e200080000ff */
[----:B------:R-:W-:Y:S01]  /*3870*/  UMOV UR17, UR14 ;  /* 0x0000000e00117c82 */ /* 0x000fe20008000000 */
[----:B------:R-:W-:Y:S05]  /*3880*/  BRA.U UP0, `(.L_x_60) ;  /* 0xfffffffd00007547 */ /* 0x000fea000b83ffff */
.L_x_57:
[----:B------:R-:W-:Y:S01]  /*3890*/  UIADD3 UR15, UPT, UPT, UR15, 0x1, URZ ;  /* 0x000000010f0f7890 */ /* 0x000fe2000fffe0ff */
[C---:B------:R-:W-:Y:S01]  /*38a0*/  ISETP.NE.AND P0, PT, R10.reuse, 0x2, PT ;  /* 0x000000020a00780c */ /* 0x040fe20003f05270 */
[----:B--2---:R-:W-:Y:S02]  /*38b0*/  UIADD3 UR7, UPT, UPT, UR6, 0xc0, URZ ;  /* 0x000000c006077890 */ /* 0x004fe4000fffe0ff */
[----:B------:R-:W-:Y:S01]  /*38c0*/  UISETP.NE.AND UP0, UPT, UR15, 0x4, UPT ;  /* 0x000000040f00788c */ /* 0x000fe2000bf05270 */
[----:B-1----:R-:W-:Y:S02]  /*38d0*/  SEL R0, RZ, 0x1, P0 ;  /* 0x00000001ff007807 */ /* 0x002fe40000000000 */
[----:B------:R-:W-:Y:S01]  /*38e0*/  SEL R10, R10, RZ, P0 ;  /* 0x000000ff0a0a7207 */ /* 0x000fe20000000000 */
[----:B------:R-:W-:Y:S01]  /*38f0*/  USEL UR6, URZ, 0x1, UP0 ;  /* 0x00000001ff067887 */ /* 0x000fe20008000000 */
[----:B------:R-:W-:Y:S01]  /*3900*/  LOP3.LUT R9, R9, R0, RZ, 0x3c, !PT ;  /* 0x0000000009097212 */ /* 0x000fe200078e3cff */
[----:B------:R-:W-:Y:S01]  /*3910*/  USEL UR15, UR15, URZ, UP0 ;  /* 0x000000ff0f0f7287 */ /* 0x000fe20008000000 */
[----:B------:R1:W-:Y:S03]  /*3920*/  UTCBAR [UR7], URZ ;  /* 0x000000ff070073e9 */ /* 0x0003e600080000ff */
[----:B------:R-:W-:Y:S01]  /*3930*/  LOP3.LUT R11, R11, UR6, RZ, 0x3c, !PT ;  /* 0x000000060b0b7c12 */ /* 0x000fe2000f8e3cff */
[----:B------:R-:W-:Y:S07]  /*3940*/  @P1 BRA `(.L_x_61) ;  /* 0xfffffff800381947 */ /* 0x000fee000383ffff */
[----:B------:R-:W2:Y:S01]  /*3950*/  S2UR UR4, SR_CgaCtaId ;  /* 0x00000000000479c3 */ /* 0x000ea20000008800 */
[----:B------:R-:W-:Y:S01]  /*3960*/  ELECT P0, URZ, PT ;  /* 0x0000000000ff782f */ /* 0x000fe20003800000 */
[----:B------:R-:W-:Y:S01]  /*3970*/  IMAD.MOV.U32 R0, RZ, RZ, 0x1 ;  /* 0x00000001ff007424 */ /* 0x000fe200078e00ff */
[----:B------:R-:W-:Y:S01]  /*3980*/  UIADD3 UR5, UPT, UPT, UR5, 0xe0, URZ ;  /* 0x000000e005057890 */ /* 0x000fe2000fffe0ff */
[----:B------:R-:W-:Y:S01]  /*3990*/  SHF.L.U32 R3, R11, 0x1f, RZ ;  /* 0x0000001f0b037819 */ /* 0x000fe200000006ff */
[----:B------:R-:W-:-:S03]  /*39a0*/  UMOV UR6, 0x40 ;  /* 0x0000004000067882 */ /* 0x000fc60000000000 */
[----:B------:R-:W-:Y:S01]  /*39b0*/  UVIRTCOUNT.DEALLOC.SMPOOL 0x80 ;  /* 0x000000800000784c */ /* 0x000fe20000000000 */
[----:B--2---:R-:W-:Y:S02]  /*39c0*/  ULEA UR4, UR4, UR6, 0x18 ;  /* 0x0000000604047291 */ /* 0x004fe4000f8ec0ff */
[----:B------:R-:W-:-:S07]  /*39d0*/  ULEA UR6, UR15, UR5, 0x3 ;  /* 0x000000050f067291 */ /* 0x000fce000f8e18ff */
[----:B------:R2:W-:Y:S02]  /*39e0*/  @P0 STS.U8 [UR4+0x1c], R0 ;  /* 0x00001c00ff000988 */ /* 0x0005e40008000004 */
[----:B------:R-:W4:Y:S02]  /*39f0*/  SYNCS.PHASECHK.TRANS64.TRYWAIT P0, [UR6], R3 ;  /* 0x00000003ff0075a7 */ /* 0x000f240008001106 */
[----:B--2-4-:R-:W-:Y:S05]  /*3a00*/  @!P0 BRA `(.L_x_62) ;  /* 0x0000004000188947 */ /* 0x014fea0003800000 */
.L_x_141:
[----:B-1----:R-:W-:-:S04]  /*3a10*/  UIADD3 UR7, UPT, UPT, UR15, 0x1, URZ ;  /* 0x000000010f077890 */ /* 0x002fc8000fffe0ff */
[----:B------:R-:W-:-:S04]  /*3a20*/  UISETP.NE.AND UP0, UPT, UR7, 0x4, UPT ;  /* 0x000000040700788c */ /* 0x000fc8000bf05270 */
[----:B------:R-:W-:Y:S02]  /*3a30*/  USEL UR8, URZ, 0x1, UP0 ;  /* 0x00000001ff087887 */ /* 0x000fe40008000000 */
[----:B------:R-:W-:-:S04]  /*3a40*/  USEL UR7, UR7, URZ, UP0 ;  /* 0x000000ff07077287 */ /* 0x000fc80008000000 */
[----:B------:R-:W-:Y:S01]  /*3a50*/  ULEA UR6, UR7, UR5, 0x3 ;  /* 0x0000000507067291 */ /* 0x000fe2000f8e18ff */
[----:B------:R-:W-:-:S04]  /*3a60*/  LOP3.LUT R2, R11, UR8, RZ, 0x3c, !PT ;  /* 0x000000080b027c12 */ /* 0x000fc8000f8e3cff */
[----:B--2---:R-:W-:-:S04]  /*3a70*/  SHF.L.U32 R3, R2, 0x1f, RZ ;  /* 0x0000001f02037819 */ /* 0x004fc800000006ff */
[----:B------:R-:W1:Y:S02]  /*3a80*/  SYNCS.PHASECHK.TRANS64.TRYWAIT P0, [UR6], R3 ;  /* 0x00000003ff0075a7 */ /* 0x000e640008001106 */
[----:B-1----:R-:W-:Y:S05]  /*3a90*/  @!P0 BRA `(.L_x_63) ;  /* 0x00000040000c8947 */ /* 0x002fea0003800000 */
.L_x_143:
        /* <DEDUP_REMOVED lines=9> */
.L_x_145:
[----:B------:R-:W-:-:S04]  /*3b30*/  UIADD3 UR7, UPT, UPT, UR7, 0x1, URZ ;  /* 0x0000000107077890 */ /* 0x000fc8000fffe0ff */
[----:B------:R-:W-:-:S04]  /*3b40*/  UISETP.NE.AND UP0, UPT, UR7, 0x4, UPT ;  /* 0x000000040700788c */ /* 0x000fc8000bf05270 */
[----:B------:R-:W-:Y:S02]  /*3b50*/  USEL UR6, URZ, 0x1, UP0 ;  /* 0x00000001ff067887 */ /* 0x000fe40008000000 */
[----:B------:R-:W-:-:S04]  /*3b60*/  USEL UR7, UR7, URZ, UP0 ;  /* 0x000000ff07077287 */ /* 0x000fc80008000000 */
[----:B------:R-:W-:Y:S01]  /*3b70*/  ULEA UR7, UR7, UR5, 0x3 ;  /* 0x0000000507077291 */ /* 0x000fe2000f8e18ff */
[----:B-1----:R-:W-:-:S04]  /*3b80*/  LOP3.LUT R3, R2, UR6, RZ, 0x3c, !PT ;  /* 0x0000000602037c12 */ /* 0x002fc8000f8e3cff */
[----:B------:R-:W-:-:S04]  /*3b90*/  SHF.L.U32 R3, R3, 0x1f, RZ ;  /* 0x0000001f03037819 */ /* 0x000fc800000006ff */
[----:B------:R-:W1:Y:S02]  /*3ba0*/  SYNCS.PHASECHK.TRANS64.TRYWAIT P0, [UR7], R3 ;  /* 0x00000003ff0075a7 */ /* 0x000e640008001107 */
[----:B-1----:R-:W-:Y:S05]  /*3bb0*/  @!P0 BRA `(.L_x_65) ;  /* 0x0000003c00f48947 */ /* 0x002fea0003800000 */
.L_x_147:
[----:B------:R-:W-:Y:S01]  /*3bc0*/  NOP ;  /* 0x0000000000007918 */ /* 0x000fe20000000000 */
[----:B-1----:R-:W1:Y:S01]  /*3bd0*/  LDS R0, [UR4+0x14] ;  /* 0x00001404ff007984 */ /* 0x002e620008000800 */
[----:B------:R-:W-:Y:S01]  /*3be0*/  ULOP3.LUT UR6, UR16, 0xffff, URZ, 0xc0, !UPT ;  /* 0x0000ffff10067892 */ /* 0x000fe2000f8ec0ff */
[----:B------:R-:W-:Y:S01]  /*3bf0*/  UMOV UR8, 0xffff ;  /* 0x0000ffff00087882 */ /* 0x000fe20000000000 */
[----:B------:R-:W-:Y:S02]  /*3c00*/  UMOV UR5, 0x1 ;  /* 0x0000000100057882 */ /* 0x000fe40000000000 */
[----:B------:R-:W-:-:S04]  /*3c10*/  USHF.R.U32.HI UR6, URZ, 0x5, UR6 ;  /* 0x00000005ff067899 */ /* 0x000fc80008011606 */
[----:B------:R-:W-:Y:S02]  /*3c20*/  USHF.L.U32 UR8, UR8, UR6, URZ ;  /* 0x0000000608087299 */ /* 0x000fe400080006ff */
[----:B------:R-:W-:-:S04]  /*3c30*/  USHF.L.U32 UR5, UR5, UR6, URZ ;  /* 0x0000000605057299 */ /* 0x000fc800080006ff */
[----:B-1----:R-:W-:-:S04]  /*3c40*/  LOP3.LUT R0, R0, UR8, RZ, 0xc0, !PT ;  /* 0x0000000800007c12 */ /* 0x002fc8000f8ec0ff */
[----:B------:R-:W-:-:S13]  /*3c50*/  ISETP.NE.AND P0, PT, R0, UR8, PT ;  /* 0x0000000800007c0c */ /* 0x000fda000bf05270 */
[----:B------:R-:W-:Y:S05]  /*3c60*/  @P0 BRA `(.L_x_66) ;  /* 0x0000000000580947 */ /* 0x000fea0003800000 */
[----:B------:R-:W1:Y:S02]  /*3c70*/  LDS R0, [UR4+0x18] ;  /* 0x00001804ff007984 */ /* 0x000e640008000800 */
[----:B-1----:R-:W-:-:S04]  /*3c80*/  LOP3.LUT R0, R0, UR5, RZ, 0xc0, !PT ;  /* 0x0000000500007c12 */ /* 0x002fc8000f8ec0ff */
[----:B------:R-:W-:-:S13]  /*3c90*/  ISETP.NE.AND P0, PT, R0, UR5, PT ;  /* 0x0000000500007c0c */ /* 0x000fda000bf05270 */
[----:B------:R-:W-:Y:S05]  /*3ca0*/  @P0 BRA `(.L_x_67) ;  /* 0x00000000003c0947 */ /* 0x000fea0003800000 */
[----:B------:R-:W1:Y:S01]  /*3cb0*/  S2R R2, SR_LANEID ;  /* 0x0000000000027919 */ /* 0x000e620000000000 */
[----:B------:R-:W-:Y:S01]  /*3cc0*/  ULOP3.LUT UR8, URZ, UR8, URZ, 0x33, !UPT ;  /* 0x00000008ff087292 */ /* 0x000fe2000f8e33ff */
[----:B------:R-:W-:Y:S01]  /*3cd0*/  LOP3.LUT R4, RZ, UR5, RZ, 0x33, !PT ;  /* 0x00000005ff047c12 */ /* 0x000fe2000f8e33ff */
[----:B------:R-:W-:Y:S02]  /*3ce0*/  VOTEU.ANY UR7, UPT, PT ;  /* 0x0000000000077886 */ /* 0x000fe400038e0100 */
[----:B------:R-:W-:Y:S01]  /*3cf0*/  UFLO.U32 UR7, UR7 ;  /* 0x00000007000772bd */ /* 0x000fe200080e0000 */
[----:B------:R-:W2:Y:S01]  /*3d00*/  REDUX UR5, R4 ;  /* 0x00000000040573c4 */ /* 0x000ea20000000000 */
[----:B------:R-:W-:-:S06]  /*3d10*/  IMAD.U32 R0, RZ, RZ, UR8 ;  /* 0x00000008ff007e24 */ /* 0x000fcc000f8e00ff */
[----:B------:R4:W-:Y:S01]  /*3d20*/  UTCATOMSWS.AND URZ, UR8 ;  /* 0x0000000800ff79e3 */ /* 0x0009e20008000000 */
[----:B------:R-:W3:Y:S01]  /*3d30*/  REDUX UR6, R0 ;  /* 0x00000000000673c4 */ /* 0x000ee20000000000 */
[----:B-1----:R-:W-:Y:S01]  /*3d40*/  ISETP.EQ.U32.AND P0, PT, R2, UR7, PT ;  /* 0x0000000702007c0c */ /* 0x002fe2000bf02070 */
[----:B--2---:R-:W-:Y:S01]  /*3d50*/  IMAD.U32 R2, RZ, RZ, UR5 ;  /* 0x00000005ff027e24 */ /* 0x004fe2000f8e00ff */
[----:B---3--:R-:W-:-:S11]  /*3d60*/  MOV R3, UR6 ;  /* 0x0000000600037c02 */ /* 0x008fd60008000f00 */
[----:B------:R4:W-:Y:S04]  /*3d70*/  @P0 ATOMS.AND RZ, [UR4+0x14], R3 ;  /* 0x00001403ffff098c */ /* 0x0009e8000a800004 */
[----:B------:R4:W-:Y:S01]  /*3d80*/  @P0 ATOMS.AND RZ, [UR4+0x18], R2 ;  /* 0x00001802ffff098c */ /* 0x0009e2000a800004 */
[----:B------:R-:W-:Y:S05]  /*3d90*/  BRA `(.L_x_68) ;  /* 0x0000000000147947 */ /* 0x000fea0003800000 */
.L_x_67:
[----:B------:R-:W-:Y:S02]  /*3da0*/  MOV R2, 0x3dc0 ;  /* 0x00003dc000027802 */ /* 0x000fe40000000f00 */
[----:B---3-5:R-:W-:Y:S05]  /*3db0*/  CALL.REL.NOINC `($__internal_0_$__cuda_sm10x_tcgen05_guardrail_trap_col_being_dealloced_not_returned_by_alloc) ;  /* 0x0000004000687944 */ /* 0x028fea0003c00000 */
[----:B------:R-:W-:Y:S05]  /*3dc0*/  BRA `(.L_x_68) ;  /* 0x0000000000087947 */ /* 0x000fea0003800000 */
.L_x_66:
[----:B------:R-:W-:Y:S02]  /*3dd0*/  MOV R2, 0x3df0 ;  /* 0x00003df000027802 */ /* 0x000fe40000000f00 */
[----:B---3-5:R-:W-:Y:S05]  /*3de0*/  CALL.REL.NOINC `($__internal_2_$__cuda_sm10x_tcgen05_guardrail_trap_unallocated_columns_being_dealloced) ;  /* 0x0000004000747944 */ /* 0x028fea0003c00000 */
.L_x_68:
[----:B------:R-:W-:Y:S01]  /*3df0*/  NOP ;  /* 0x0000000000007918 */ /* 0x000fe20000000000 */
[----:B----4-:R-:W-:Y:S05]  /*3e00*/  EXIT ;  /* 0x000000000000794d */ /* 0x010fea0003800000 */
.L_x_50:
[----:B------:R-:W-:-:S09]  /*3e10*/  UISETP.NE.OR UP2, UPT, UR8, 0x3, !UP2 ;  /* 0x000000030800788c */ /* 0x000fd2000d745670 */
[----:B------:R-:W-:Y:S05]  /*3e20*/  BRA.U UP2, `(.L_x_69) ;  /* 0x0000000d02b07547 */ /* 0x000fea000b800000 */
[----:B------:R-:W1:Y:S01]  /*3e30*/  LDC R0, c[0x0][0xb30] ;  /* 0x0002cc00ff007b82 */ /* 0x000e620000000800 */
[----:B------:R-:W2:Y:S01]  /*3e40*/  LDCU.64 UR8, c[0x0][0x888] ;  /* 0x00011100ff0877ac */ /* 0x000ea20008000a00 */
[----:B------:R-:W-:Y:S02]  /*3e50*/  HFMA2 R25, -RZ, RZ, 0, 0 ;  /* 0x00000000ff197431 */ /* 0x000fe400000001ff */
[----:B------:R-:W-:Y:S01]  /*3e60*/  IMAD.MOV.U32 R34, RZ, RZ, 0x1 ;  /* 0x00000001ff227424 */ /* 0x000fe200078e00ff */
[----:B------:R-:W-:Y:S01]  /*3e70*/  MOV R23, 0x2000 ;  /* 0x0000200000177802 */ /* 0x000fe20000000f00 */
[----:B------:R-:W4:Y:S01]  /*3e80*/  LDCU.64 UR4, c[0x0][0x890] ;  /* 0x00011200ff0477ac */ /* 0x000f220008000a00 */
[----:B------:R-:W-:Y:S01]  /*3e90*/  IMAD.MOV.U32 R27, RZ, RZ, RZ ;  /* 0x000000ffff1b7224 */ /* 0x000fe200078e00ff */
[----:B------:R-:W3:Y:S01]  /*3ea0*/  LDC R19, c[0x0][0x370] ;  /* 0x0000dc00ff137b82 */ /* 0x000ee20000000800 */
[----:B------:R-:W-:Y:S01]  /*3eb0*/  UMOV UR7, 0x400 ;  /* 0x0000040000077882 */ /* 0x000fe20000000000 */
[----:B------:R-:W-:-:S02]  /*3ec0*/  UPLOP3.LUT UP1, UPT, UPT, UPT, UPT, 0x40, 0x4 ;  /* 0x000000000004789c */ /* 0x000fc40003f2e870 */
[----:B------:R-:W-:Y:S01]  /*3ed0*/  ULEA UR7, UR37, UR7, 0x18 ;  /* 0x0000000725077291 */ /* 0x000fe2000f8ec0ff */
[----:B------:R-:W-:-:S03]  /*3ee0*/  UMOV UR13, URZ ;  /* 0x000000ff000d7c82 */ /* 0x000fc60008000000 */
[----:B------:R-:W3:Y:S01]  /*3ef0*/  LDC R2, c[0x0][0xb0c] ;  /* 0x0002c300ff027b82 */ /* 0x000ee20000000800 */
[----:B--2---:R-:W-:Y:S02]  /*3f00*/  UISETP.NE.U32.AND UP3, UPT, UR8, URZ, UPT ;  /* 0x000000ff0800728c */ /* 0x004fe4000bf65070 */
[----:B----4-:R-:W-:-:S05]  /*3f10*/  UISETP.NE.U32.AND UP4, UPT, UR4, URZ, UPT ;  /* 0x000000ff0400728c */ /* 0x010fca000bf85070 */
[----:B------:R-:W2:Y:S01]  /*3f20*/  LDC R18, c[0x0][0xb20] ;  /* 0x0002c800ff127b82 */ /* 0x000ea20000000800 */
[----:B-1----:R-:W-:Y:S01]  /*3f30*/  ISETP.NE.AND P1, PT, R0, 0x1, PT ;  /* 0x000000010000780c */ /* 0x002fe20003f25270 */
[----:B------:R-:W-:Y:S02]  /*3f40*/  UISETP.NE.AND.EX UP3, UPT, UR9, URZ, UPT, UP3 ;  /* 0x000000ff0900728c */ /* 0x000fe4000bf65330 */
[----:B------:R-:W-:-:S04]  /*3f50*/  UISETP.NE.AND.EX UP4, UPT, UR5, URZ, UPT, UP4 ;  /* 0x000000ff0500728c */ /* 0x000fc8000bf85340 */
[----:B-----5:R-:W1:Y:S08]  /*3f60*/  LDC.64 R32, c[0x0][0x348] ;  /* 0x0000d200ff207b82 */ /* 0x020e700000000a00 */
[----:B------:R-:W4:Y:S08]  /*3f70*/  LDC.64 R16, c[0x0][0xb10] ;  /* 0x0002c400ff107b82 */ /* 0x000f300000000a00 */
[----:B------:R-:W1:Y:S08]  /*3f80*/  LDC.64 R6, c[0x0][0xb18] ;  /* 0x0002c600ff067b82 */ /* 0x000e700000000a00 */
[----:B------:R-:W1:Y:S08]  /*3f90*/  LDC.64 R4, c[0x0][0xb28] ;  /* 0x0002ca00ff047b82 */ /* 0x000e700000000a00 */
[----:B--23--:R-:W1:Y:S02]  /*3fa0*/  LDC R22, c[0x0][0x374] ;  /* 0x0000dd00ff167b82 */ /* 0x00ce640000000800 */
.L_x_78:
[----:B------:R-:W-:Y:S02]  /*3fb0*/  LEA R0, R27, UR7, 0x3 ;  /* 0x000000071b007c11 */ /* 0x000fe4000f8e18ff */
[----:B------:R-:W-:Y:S02]  /*3fc0*/  SHF.L.U32 R3, R25, 0x1f, RZ ;  /* 0x0000001f19037819 */ /* 0x000fe400000006ff */
[----:B------:R-:W-:Y:S02]  /*3fd0*/  LEA R28, R27, UR7, 0x4 ;  /* 0x000000071b1c7c11 */ /* 0x000fe4000f8e20ff */
[----:B--2---:R-:W2:Y:S02]  /*3fe0*/  SYNCS.PHASECHK.TRANS64.TRYWAIT P0, [R0+URZ+0xa0], R3 ;  /* 0x0000a003000075a7 */ /* 0x004ea400080011ff */
[----:B--2---:R-:W-:Y:S05]  /*3ff0*/  @!P0 BRA `(.L_x_70) ;  /* 0x0000003800fc8947 */ /* 0x004fea0003800000 */
.L_x_148:
[----:B------:R-:W-:Y:S01]  /*4000*/  ISETP.GE.AND P0, PT, R26, 0x1, PT ;  /* 0x000000011a00780c */ /* 0x000fe20003f06270 */
[----:B------:R-:W3:Y:S01]  /*4010*/  LDS.128 R28, [R28+0x130] ;  /* 0x000130001c1c7984 */ /* 0x000ee20000000c00 */
[----:B--2---:R-:W-:Y:S01]  /*4020*/  VIADD R0, R0, 0xb0 ;  /* 0x000000b000007836 */ /* 0x004fe20000000000 */
[----:B------:R-:W-:Y:S01]  /*4030*/  @!PT LDS RZ, [RZ] ;  /* 0x00000000fffff984 */ /* 0x000fe20000000800 */
[----:B------:R-:W-:Y:S01]  /*4040*/  @!PT LDS RZ, [RZ] ;  /* 0x00000000fffff984 */ /* 0x000fe20000000800 */
[----:B------:R-:W-:Y:S01]  /*4050*/  @!PT LDS RZ, [RZ] ;  /* 0x00000000fffff984 */ /* 0x000fe20000000800 */
[----:B------:R-:W-:Y:S01]  /*4060*/  @!PT LDS RZ, [RZ] ;  /* 0x00000000fffff984 */ /* 0x000fe20000000800 */
[----:B------:R2:W-:Y:S06]  /*4070*/  MEMBAR.ALL.CTA ;  /* 0x0000000000007992 */ /* 0x0005ec0000008000 */
[----:B--2---:R-:W2:Y:S01]  /*4080*/  FENCE.VIEW.ASYNC.S ;  /* 0x00000000000073c6 */ /* 0x004ea20000000000 */
[----:B------:R-:W-:Y:S04]  /*4090*/  PRMT R0, RZ, 0x654, R0 ;  /* 0x00000654ff007816 */ /* 0x000fe80000000000 */
[----:B--2---:R2:W-:Y:S01]  /*40a0*/  SYNCS.ARRIVE.TRANS64.RED.A1T0 RZ, [R0+URZ], RZ ;  /* 0x000000ff00ff79a7 */ /* 0x0045e200081004ff */
[----:B---3--:R-:W-:Y:S11]  /*40b0*/  LOP3.LUT P3, RZ, R30, 0x1, RZ, 0xc0, !PT ;  /* 0x000000011eff7812 */ /* 0x008ff6000786c0ff */
[----:B------:R-:W-:Y:S02]  /*40c0*/  @!UPT UIADD3 URZ, UPT, UPT, URZ, URZ, URZ ;  /* 0x000000fffffff290 */ /* 0x000fe4000fffe0ff */
[----:B------:R-:W-:Y:S02]  /*40d0*/  @P3 MOV R13, R28 ;  /* 0x0000001c000d3202 */ /* 0x000fe40000000f00 */
[----:B------:R-:W-:Y:S01]  /*40e0*/  @P3 LOP3.LUT R8, R29, 0xffff, RZ, 0xc0, !PT ;  /* 0x0000ffff1d083812 */ /* 0x000fe200078ec0ff */
[----:B--2---:R-:W-:Y:S06]  /*40f0*/  @!P0 BRA `(.L_x_71) ;  /* 0x0000000000a48947 */ /* 0x004fec0003800000 */
[----:B-1----:R-:W-:Y:S01]  /*4100*/  IMAD.HI.U32 R37, R22, R7, RZ ;  /* 0x0000000716257227 */ /* 0x002fe200078e00ff */
[----:B------:R-:W-:Y:S02]  /*4110*/  ISETP.NE.AND P0, PT, R6, 0x1, PT ;  /* 0x000000010600780c */ /* 0x000fe40003f05270 */
[----:B------:R-:W-:Y:S01]  /*4120*/  ISETP.NE.AND P2, PT, R26, 0x1, PT ;  /* 0x000000011a00780c */ /* 0x000fe20003f45270 */
[----:B----4-:R-:W-:Y:S01]  /*4130*/  IMAD.HI.U32 R36, R19, R16, RZ ;  /* 0x0000001013247227 */ /* 0x010fe200078e00ff */
[----:B------:R-:W-:Y:S02]  /*4140*/  SHF.R.U32.HI R37, RZ, R18, R37 ;  /* 0x00000012ff257219 */ /* 0x000fe40000011625 */
[----:B------:R-:W-:Y:S01]  /*4150*/  ISETP.NE.AND P4, PT, R2, 0x1, PT ;  /* 0x000000010200780c */ /* 0x000fe20003f85270 */
[----:B------:R-:W-:Y:S01]  /*4160*/  IMAD.HI.U32 R38, R13, R16, RZ ;  /* 0x000000100d267227 */ /* 0x000fe200078e00ff */
[----:B------:R-:W-:Y:S02]  /*4170*/  SHF.R.U32.HI R36, RZ, R17, R36 ;  /* 0x00000011ff247219 */ /* 0x000fe40000011624 */
[----:B------:R-:W-:Y:S01]  /*4180*/  SEL R3, R22, R37, !P0 ;  /* 0x0000002516037207 */ /* 0x000fe20004000000 */
[C---:B------:R-:W-:Y:S01]  /*4190*/  IMAD.HI.U32 R37, R8.reuse, R7, RZ ;  /* 0x0000000708257227 */ /* 0x040fe200078e00ff */
[----:B------:R-:W-:Y:S02]  /*41a0*/  SEL R11, R19, R36, !P4 ;  /* 0x00000024130b7207 */ /* 0x000fe40006000000 */
[----:B------:R-:W-:Y:S01]  /*41b0*/  SHF.R.U32.HI R38, RZ, R17, R38 ;  /* 0x00000011ff267219 */ /* 0x000fe20000011626 */
[----:B------:R-:W-:Y:S01]  /*41c0*/  IMAD.HI.U32 R40, R3, R4, RZ ;  /* 0x0000000403287227 */ /* 0x000fe200078e00ff */
[----:B------:R-:W-:Y:S03]  /*41d0*/  SHF.R.U32.HI R37, RZ, R18, R37 ;  /* 0x00000012ff257219 */ /* 0x000fe60000011625 */
[----:B------:R-:W-:Y:S01]  /*41e0*/  IMAD.HI.U32 R36, R11, R4, RZ ;  /* 0x000000040b247227 */ /* 0x000fe200078e00ff */
[----:B------:R-:W-:Y:S02]  /*41f0*/  @P2 SHF.R.U32.HI R3, RZ, R5, R40 ;  /* 0x00000005ff032219 */ /* 0x000fe40000011628 */
[----:B------:R-:W-:Y:S02]  /*4200*/  SEL R9, R8, R37, !P0 ;  /* 0x0000002508097207 */ /* 0x000fe40004000000 */
[----:B------:R-:W-:Y:S01]  /*4210*/  @P2 SHF.R.U32.HI R11, RZ, R5, R36 ;  /* 0x00000005ff0b2219 */ /* 0x000fe20000011624 */
[C---:B------:R-:W-:Y:S01]  /*4220*/  IMAD R10, R26.reuse, R3, RZ ;  /* 0x000000031a0a7224 */ /* 0x040fe200078e02ff */
[----:B------:R-:W-:Y:S01]  /*4230*/  SEL R3, R13, R38, !P4 ;  /* 0x000000260d037207 */ /* 0x000fe20006000000 */
[C---:B------:R-:W-:Y:S03]  /*4240*/  IMAD.HI.U32 R14, R9.reuse, R4, RZ ;  /* 0x00000004090e7227 */ /* 0x040fe600078e00ff */
[----:B------:R-:W-:Y:S01]  /*4250*/  ISETP.GE.AND P0, PT, R9, R10, PT ;  /* 0x0000000a0900720c */ /* 0x000fe20003f06270 */
[C---:B------:R-:W-:Y:S01]  /*4260*/  IMAD R12, R26.reuse, R11, RZ ;  /* 0x0000000b1a0c7224 */ /* 0x040fe200078e02ff */
[-C--:B------:R-:W-:Y:S04]  /*4270*/  SHF.R.U32.HI R14, RZ, R5.reuse, R14 ;  /* 0x00000005ff0e7219 */ /* 0x080fe8000001160e */
[----:B------:R-:W-:Y:S02]  /*4280*/  ISETP.GE.OR P0, PT, R3, R12, P0 ;  /* 0x0000000c0300720c */ /* 0x000fe40000706670 */
[----:B------:R-:W-:Y:S05]  /*4290*/  SEL R15, R9, R14, !P2 ;  /* 0x0000000e090f7207 */ /* 0x000fea0005000000 */
[----:B------:R-:W-:Y:S04]  /*42a0*/  IMAD.MOV R14, RZ, RZ, -R15 ;  /* 0x000000ffff0e7224 */ /* 0x000fe800078e0a0f */
[----:B------:R-:W-:Y:S02]  /*42b0*/  IMAD R14, R26, R14, R9 ;  /* 0x0000000e1a0e7224 */ /* 0x000fe400078e0209 */
[C---:B------:R-:W-:Y:S05]  /*42c0*/  @!P0 IMAD.HI.U32 R10, R3.reuse, R4, RZ ;  /* 0x00000004030a8227 */ /* 0x040fea00078e00ff */
[----:B------:R-:W-:Y:S04]  /*42d0*/  @!P0 SHF.R.U32.HI R10, RZ, R5, R10 ;  /* 0x00000005ff0a8219 */ /* 0x000fe8000001160a */
[----:B------:R-:W-:Y:S01]  /*42e0*/  @!P0 SEL R0, R3, R10, !P2 ;  /* 0x0000000a03008207 */ /* 0x000fe20005000000 */
[----:B------:R-:W-:Y:S03]  /*42f0*/  IMAD.MOV R10, RZ, RZ, -R3 ;  /* 0x000000ffff0a7224 */ /* 0x000fe600078e0a03 */
[----:B------:R-:W-:Y:S01]  /*4300*/  @!P0 IADD3 R15, PT, PT, R15, -R0, RZ ;  /* 0x800000000f0f8210 */ /* 0x000fe20007ffe0ff */
[----:B------:R-:W-:Y:S01]  /*4310*/  @!P0 IMAD R0, R11, R14, R0 ;  /* 0x0000000e0b008224 */ /* 0x000fe200078e0200 */
[----:B------:R-:W-:Y:S01]  /*4320*/  IADD3 R11, PT, PT, -R9, RZ, RZ ;  /* 0x000000ff090b7210 */ /* 0x000fe20007ffe1ff */
[----:B------:R-:W-:Y:S02]  /*4330*/  IMAD R13, R2, R10, R13 ;  /* 0x0000000a020d7224 */ /* 0x000fe400078e020d */
[----:B------:R-:W-:Y:S02]  /*4340*/  @!P0 IMAD R9, R15, R26, R3 ;  /* 0x0000001a0f098224 */ /* 0x000fe400078e0203 */
[----:B------:R-:W-:Y:S02]  /*4350*/  @!P0 IMAD.MOV.U32 R3, RZ, RZ, R0 ;  /* 0x000000ffff038224 */ /* 0x000fe400078e0000 */
[----:B------:R-:W-:Y:S02]  /*4360*/  IMAD R8, R6, R11, R8 ;  /* 0x0000000b06087224 */ /* 0x000fe400078e0208 */
[----:B------:R-:W-:Y:S02]  /*4370*/  IMAD R13, R3, R2, R13 ;  /* 0x00000002030d7224 */ /* 0x000fe400078e020d */
[----:B------:R-:W-:Y:S02]  /*4380*/  IMAD R8, R9, R6, R8 ;  /* 0x0000000609087224 */ /* 0x000fe400078e0208 */
.L_x_71:
[----:B------:R-:W-:Y:S05]  /*4390*/  BRA.U UP1, `(.L_x_72) ;  /* 0x0000000101107547 */ /* 0x000fea000b800000 */
[----:B------:R-:W-:Y:S04]  /*43a0*/  MOV R0, UR6 ;  /* 0x0000000600007c02 */ /* 0x000fe80008000f00 */
[----:B------:R-:W-:Y:S04]  /*43b0*/  SHF.L.U32 R3, R0, 0x1f, RZ ;  /* 0x0000001f00037819 */ /* 0x000fe800000006ff */
[----:B------:R-:W2:Y:S02]  /*43c0*/  SYNCS.PHASECHK.TRANS64.TRYWAIT P0, [UR7+0x98], R3 ;  /* 0x00009803ff0075a7 */ /* 0x000ea40008001107 */
[----:B--2---:R-:W-:Y:S05]  /*43d0*/  @!P0 BRA `(.L_x_73) ;  /* 0x0000003800188947 */ /* 0x004fea0003800000 */
.L_x_72:
[----:B------:R-:W-:Y:S02]  /*43e0*/  R2UR UR11, R21 ;  /* 0x00000000150b72ca */ /* 0x000fe400000e0000 */
[----:B------:R-:W-:Y:S02]  /*43f0*/  R2UR UR10, R20 ;  /* 0x00000000140a72ca */ /* 0x000fe400000e0000 */
[----:B------:R-:W-:Y:S04]  /*4400*/  ISETP.NE.U32.AND P2, PT, RZ, UR4, PT ;  /* 0x00000004ff007c0c */ /* 0x000fe8000bf45070 */
[----:B------:R-:W-:Y:S05]  /*4410*/  ISETP.NE.AND.EX P2, PT, RZ, UR5, PT, P2 ;  /* 0x00000005ff007c0c */ /* 0x000fea000bf45320 */
[----:B------:R-:W-:Y:S02]  /*4420*/  USHF.L.U32 UR11, UR11, 0x6, URZ ;  /* 0x000000060b0b7899 */ /* 0x000fe400080006ff */
[----:B------:R-:W-:Y:S01]  /*4430*/  USHF.L.U32 UR10, UR10, 0x6, URZ ;  /* 0x000000060a0a7899 */ /* 0x000fe200080006ff */
[----:B------:R-:W-:Y:S11]  /*4440*/  BRA.U !UP4, `(.L_x_74) ;  /* 0x000000010c347547 */ /* 0x000ff6000b800000 */
[----:B------:R-:W-:Y:S01]  /*4450*/  UPLOP3.LUT UP0, UPT, UPT, UPT, UP3, 0x80, 0x8 ;  /* 0x000000000008789c */ /* 0x000fe20003f0f030 */
[----:B--2---:R-:W-:Y:S02]  /*4460*/  HFMA2 R0, -RZ, RZ, 0, 5.9604644775390625e-08 ;  /* 0x00000001ff007431 */ /* 0x004fe400000001ff */
[----:B------:R-:W-:Y:S03]  /*4470*/  IMAD.MOV.U32 R67, RZ, RZ, 0x1 ;  /* 0x00000001ff437424 */ /* 0x000fe600078e00ff */
[----:B------:R-:W-:Y:S05]  /*4480*/  PLOP3.LUT P0, PT, PT, PT, UP0, 0x80, 0x8 ;  /* 0x000000000008781c */ /* 0x000fea0003f0f008 */
[----:B------:R-:W2:Y:S01]  /*4490*/  @UP0 LDCU.64 UR14, c[0x0][0x888] ;  /* 0x00011100ff0e07ac */ /* 0x000ea20008000a00 */
[----:B------:R-:W-:Y:S07]  /*44a0*/  @UP0 UIMAD UR8, UR36, UR4, URZ ;  /* 0x00000004240802a4 */ /* 0x000fee000f8e02ff */
[----:B------:R-:W-:Y:S01]  /*44b0*/  @!P0 PRMT R67, R0, 0x7610, R67 ;  /* 0x0000761000438816 */ /* 0x000fe20000000043 */
[----:B--2---:R-:W-:Y:S03]  /*44c0*/  @UP0 UIMAD.WIDE UR14, UR8, 0x4, UR14 ;  /* 0x00000004080e08a5 */ /* 0x004fe6000f8e020e */
[----:B------:R-:W2:Y:S03]  /*44d0*/  @!UP0 LDCU UR8, c[0x0][0x880] ;  /* 0x00011000ff0887ac */ /* 0x000ea60008000800 */
[----:B------:R-:W-:Y:S01]  /*44e0*/  IMAD.U32 R10, RZ, RZ, UR14 ;  /* 0x0000000eff0a7e24 */ /* 0x000fe2000f8e00ff */
[----:B------:R-:W-:Y:S05]  /*44f0*/  MOV R11, UR15 ;  /* 0x0000000f000b7c02 */ /* 0x000fea0008000f00 */
[----:B------:R3:W5:Y:S02]  /*4500*/  @P0 LDG.E R35, desc[UR46][R10.64] ;  /* 0x0000002e0a230981 */ /* 0x000764000c1e1900 */
[----:B--23--:R-:W-:Y:S07]  /*4510*/  @!P0 IMAD.U32 R35, RZ, RZ, UR8 ;  /* 0x00000008ff238e24 */ /* 0x00cfee000f8e00ff */
.L_x_74:
[----:B-----5:R-:W-:Y:S01]  /*4520*/  @!P2 FSETP.EQ.AND P0, PT, R35, RZ, PT ;  /* 0x000000ff2300a20b */ /* 0x020fe20003f02000 */
[----:B------:R-:W-:Y:S01]  /*4530*/  @!UPT UIADD3 URZ, UPT, UPT, URZ, URZ, URZ ;  /* 0x000000fffffff290 */ /* 0x000fe2000fffe0ff */
[----:B------:R-:W-:Y:S11]  /*4540*/  @!P2 BRA `(.L_x_75) ;  /* 0x000000000014a947 */ /* 0x000ff60003800000 */
[----:B------:R-:W-:Y:S02]  /*4550*/  LOP3.LUT P2, RZ, R67, 0xff, RZ, 0xc0, !PT ;  /* 0x000000ff43ff7812 */ /* 0x000fe4000784c0ff */
[----:B------:R-:W-:Y:S04]  /*4560*/  PLOP3.LUT P0, PT, PT, PT, UP0, 0x80, 0x8 ;  /* 0x000000000008781c */ /* 0x000fe80003f0f008 */
[----:B------:R-:W-:Y:S07]  /*4570*/  PLOP3.LUT P0, PT, P0, PT, PT, 0x8, 0x80 ;  /* 0x000000000080781c */ /* 0x000fee000070e170 */
[----:B------:R-:W-:Y:S11]  /*4580*/  @P2 FSETP.EQ.AND P0, PT, R35, RZ, PT ;  /* 0x000000ff2300220b */ /* 0x000ff60003f02000 */
[----:B------:R-:W-:Y:S02]  /*4590*/  @!UPT UIADD3 URZ, UPT, UPT, URZ, URZ, URZ ;  /* 0x000000fffffff290 */ /* 0x000fe4000fffe0ff */
.L_x_75:
[----:B------:R-:W-:Y:S01]  /*45a0*/  ULEA UR15, UR13, UR7, 0x3 ;  /* 0x000000070d0f7291 */ /* 0x000fe2000f8e18ff */
[----:B--2---:R-:W-:Y:S02]  /*45b0*/  SHF.L.U32 R3, R34, 0x1f, RZ ;  /* 0x0000001f22037819 */ /* 0x004fe400000006ff */
[----:B------:R-:W-:Y:S04]  /*45c0*/  ELECT P4, URZ, PT ;  /* 0x0000000000ff782f */ /* 0x000fe80003880000 */
[----:B------:R-:W-:Y:S02]  /*45d0*/  PLOP3.LUT P4, PT, P0, P4, PT, 0xf2, 0x2f ;  /* 0x00000000002f781c */ /* 0x000fe40000789e72 */
[----:B------:R-:W2:Y:S11]  /*45e0*/  SYNCS.PHASECHK.TRANS64.TRYWAIT P2, [UR15+0x78], R3 ;  /* 0x00007803ff0075a7 */ /* 0x000eb6000804110f */
[----:B-1----:R-:W-:Y:S05]  /*45f0*/  @!P4 IADD3 R20, P0, PT, R32, 0x580, RZ ;  /* 0x000005802014c810 */ /* 0x002fea0007f1e0ff */
[----:B------:R-:W-:Y:S01]  /*4600*/  @!P4 IMAD.X R12, RZ, RZ, R33, P0 ;  /* 0x000000ffff0cc224 */ /* 0x000fe200000e0621 */
[----:B--2---:R-:W-:Y:S07]  /*4610*/  @!P2 BRA `(.L_x_76) ;  /* 0x0000003400a0a947 */ /* 0x004fee0003800000 */
.L_x_151:
[----:B------:R-:W2:Y:S01]  /*4620*/  LDC.64 R14, c[0x0][0xb10] ;  /* 0x0002c400ff0e7b82 */ /* 0x000ea20000000a00 */
[----:B------:R-:W-:Y:S01]  /*4630*/  @!P4 R2UR UR8, R12 ;  /* 0x000000000c08c2ca */ /* 0x000fe200000e0000 */
[----:B------:R-:W-:Y:S01]  /*4640*/  VOTEU.ALL UP2, P4 ;  /* 0x0000000000ff7886 */ /* 0x000fe20002040000 */
[----:B------:R-:W-:Y:S01]  /*4650*/  @!P4 R2UR UR9, R20 ;  /* 0x000000001409c2ca */ /* 0x000fe200000e0000 */
[----:B------:R-:W-:Y:S01]  /*4660*/  VOTEU.ALL UP1, P4 ;  /* 0x0000000000ff7886 */ /* 0x000fe20002020000 */
[----:B------:R-:W-:Y:S03]  /*4670*/  UMOV UR20, 0x0 ;  /* 0x0000000000147882 */ /* 0x000fe60000000000 */
[----:B------:R-:W3:Y:S01]  /*4680*/  LDC.64 R10, c[0x0][0xb18] ;  /* 0x0002c600ff0a7b82 */ /* 0x000ee20000000a00 */
[----:B------:R-:W-:Y:S01]  /*4690*/  UMOV UR21, 0x10000000 ;  /* 0x1000000000157882 */ /* 0x000fe20000000000 */
[----:B------:R-:W-:Y:S01]  /*46a0*/  UMOV UR12, UR36 ;  /* 0x00000024000c7c82 */ /* 0x000fe20008000000 */
[----:B------:R-:W-:Y:S01]  /*46b0*/  UIADD3 UR14, UPT, UPT, UR13, 0x1, URZ ;  /* 0x000000010d0e7890 */ /* 0x000fe2000fffe0ff */
[----:B------:R-:W-:Y:S01]  /*46c0*/  @P3 SHF.R.U32.HI R24, RZ, 0x10, R29 ;  /* 0x00000010ff183819 */ /* 0x000fe2000001161d */
[----:B------:R-:W-:Y:S03]  /*46d0*/  VIADD R27, R27, 0x1 ;  /* 0x000000011b1b7836 */ /* 0x000fe60000000000 */
[----:B-1----:R-:W1:Y:S01]  /*46e0*/  @!P1 LDC R0, c[0x0][0xb20] ;  /* 0x0002c800ff009b82 */ /* 0x002e620000000800 */
[----:B------:R-:W-:Y:S01]  /*46f0*/  UISETP.NE.AND UP5, UPT, UR14, 0x3, UPT ;  /* 0x000000030e00788c */ /* 0x000fe2000bfa5270 */
[----:B------:R-:W-:Y:S01]  /*4700*/  IMAD.U32 R21, RZ, RZ, UR8 ;  /* 0x00000008ff157e24 */ /* 0x000fe2000f8e00ff */
[----:B------:R-:W-:Y:S05]  /*4710*/  @!UP2 ULEA UR8, UR13, UR7, 0xd ;  /* 0x000000070d08a291 */ /* 0x000fea000f8e68ff */
[----:B------:R-:W5:Y:S01]  /*4720*/  @!P1 LDC R3, c[0x0][0xb0c] ;  /* 0x0002c300ff039b82 */ /* 0x000f620000000800 */
[----:B------:R-:W-:Y:S01]  /*4730*/  IMAD.U32 R20, RZ, RZ, UR9 ;  /* 0x00000009ff147e24 */ /* 0x000fe2000f8e00ff */
[----:B------:R-:W-:Y:S01]  /*4740*/  UIADD3 UR9, UPT, UPT, UR15, 0x60, URZ ;  /* 0x000000600f097890 */ /* 0x000fe2000fffe0ff */
[----:B------:R-:W-:Y:S01]  /*4750*/  @!P4 R2UR UR19, R21 ;  /* 0x000000001513c2ca */ /* 0x000fe200000e0000 */
[----:B------:R-:W-:Y:S02]  /*4760*/  @!UP2 UIADD3 UR8, UPT, UPT, UR8, 0x400, URZ ;  /* 0x000004000808a890 */ /* 0x000fe4000fffe0ff */
[----:B------:R-:W-:Y:S01]  /*4770*/  @!P4 R2UR UR18, R20 ;  /* 0x000000001412c2ca */ /* 0x000fe200000e0000 */
[----:B------:R-:W-:Y:S01]  /*4780*/  @!P4 IMAD.MOV.U32 R20, RZ, RZ, 0x2000 ;  /* 0x00002000ff14c424 */ /* 0x000fe200078e00ff */
[----:B------:R-:W-:Y:S02]  /*4790*/  UPRMT UR16, UR37, 0x654, UR9 ;  /* 0x0000065425107896 */ /* 0x000fe40008000009 */
[----:B------:R-:W-:Y:S02]  /*47a0*/  USEL UR17, URZ, 0x1, UP5 ;  /* 0x00000001ff117887 */ /* 0x000fe4000a800000 */
[----:B------:R-:W-:Y:S04]  /*47b0*/  USEL UR14, UR14, URZ, UP5 ;  /* 0x000000ff0e0e7287 */ /* 0x000fe8000a800000 */
[----:B------:R-:W-:Y:S01]  /*47c0*/  ULEA UR13, UR14, UR7, 0x3 ;  /* 0x000000070e0d7291 */ /* 0x000fe2000f8e18ff */
[----:B------:R-:W-:Y:S02]  /*47d0*/  LOP3.LUT R34, R34, UR17, RZ, 0x3c, !PT ;  /* 0x0000001122227c12 */ /* 0x000fe4000f8e3cff */
[----:B------:R1:W-:Y:S01]  /*47e0*/  @!UP1 UTMALDG.3D [UR8], [UR18], desc[UR20] ;  /* 0x00001408120095b4 */ /* 0x0003e20008011000 */
[----:B------:R1:W-:Y:S01]  /*47f0*/  @!P4 SYNCS.ARRIVE.TRANS64.RED.A0TR RZ, [UR15+0x60], R20 ;  /* 0x00006014ffffc9a7 */ /* 0x0003e2000830040f */
[----:B------:R-:W-:Y:S02]  /*4800*/  SHF.L.U32 R12, R34, 0x1f, RZ ;  /* 0x0000001f220c7819 */ /* 0x000fe400000006ff */
[----:B-----5:R-:W-:Y:S01]  /*4810*/  @!P1 ISETP.NE.AND P2, PT, R3, 0x1, PT ;  /* 0x000000010300980c */ /* 0x020fe20003f45270 */
[C---:B--2---:R-:W-:Y:S01]  /*4820*/  @!P1 IMAD.HI.U32 R14, R13.reuse, R14, RZ ;  /* 0x0000000e0d0e9227 */ /* 0x044fe200078e00ff */
[----:B---3--:R-:W-:Y:S03]  /*4830*/  @!P1 ISETP.NE.AND P0, PT, R10, 0x1, PT ;  /* 0x000000010a00980c */ /* 0x008fe60003f05270 */
[C---:B------:R-:W-:Y:S01]  /*4840*/  @!P1 IMAD.HI.U32 R11, R8.reuse, R11, RZ ;  /* 0x0000000b080b9227 */ /* 0x040fe200078e00ff */
[----:B------:R-:W-:Y:S04]  /*4850*/  @!P1 SHF.R.U32.HI R14, RZ, R15, R14 ;  /* 0x0000000fff0e9219 */ /* 0x000fe8000001160e */
[----:B-1----:R-:W-:Y:S01]  /*4860*/  @!P1 SHF.R.U32.HI R9, RZ, R0, R11 ;  /* 0x00000000ff099219 */ /* 0x002fe2000001160b */
[----:B------:R-:W-:Y:S01]  /*4870*/  SYNCS.ARRIVE.TRANS64.RED.A1T0 RZ, [UR16], RZ ;  /* 0x000000ffffff79a7 */ /* 0x000fe20008100410 */
[----:B------:R-:W-:Y:S02]  /*4880*/  @!P1 SEL R14, R13, R14, !P2 ;  /* 0x0000000e0d0e9207 */ /* 0x000fe40005000000 */
[----:B------:R-:W-:Y:S01]  /*4890*/  @!P1 SEL R9, R8, R9, !P0 ;  /* 0x0000000908099207 */ /* 0x000fe20004000000 */
[----:B------:R-:W1:Y:S04]  /*48a0*/  SYNCS.PHASECHK.TRANS64.TRYWAIT P5, [UR13+0x78], R12 ;  /* 0x0000780cff0075a7 */ /* 0x000e6800080a110d */
[----:B------:R-:W-:Y:S02]  /*48b0*/  @!P1 IMAD.IADD R0, R9, 0x1, -R14 ;  /* 0x0000000109009824 */ /* 0x000fe400078e0a0e */
[----:B------:R-:W-:Y:S02]  /*48c0*/  @!P1 IMAD.IADD R9, R14, 0x1, -R9 ;  /* 0x000000010e099824 */ /* 0x000fe400078e0a09 */
[----:B------:R-:W-:Y:S02]  /*48d0*/  @!P1 IMAD R13, R0, R3, R13 ;  /* 0x00000003000d9224 */ /* 0x000fe400078e020d */
[----:B------:R-:W-:Y:S01]  /*48e0*/  @!P1 IMAD R8, R9, R10, R8 ;  /* 0x0000000a09089224 */ /* 0x000fe200078e0208 */
[----:B-1----:R-:W-:Y:S06]  /*48f0*/  @!P5 BRA `(.L_x_77) ;  /* 0x000000340000d947 */ /* 0x002fec0003800000 */
.L_x_153:
[----:B-1----:R-:W-:Y:S01]  /*4900*/  @!P4 IADD3 R3, P0, PT, R32, 0x580, RZ ;  /* 0x000005802003c810 */ /* 0x002fe20007f1e0ff */
[----:B------:R-:W-:Y:S01]  /*4910*/  UMOV UR18, 0x0 ;  /* 0x0000000000127882 */ /* 0x000fe20000000000 */
[----:B------:R-:W-:Y:S01]  /*4920*/  UMOV UR19, 0x10000000 ;  /* 0x1000000000137882 */ /* 0x000fe20000000000 */
[----:B------:R-:W-:Y:S01]  /*4930*/  VOTEU.ALL UP1, P4 ;  /* 0x0000000000ff7886 */ /* 0x000fe20002020000 */
[----:B------:R-:W-:Y:S01]  /*4940*/  @!P4 R2UR UR9, R3 ;  /* 0x000000000309c2ca */ /* 0x000fe200000e0000 */
[----:B------:R-:W-:Y:S01]  /*4950*/  @!P4 IMAD.X R0, RZ, RZ, R33, P0 ;  /* 0x000000ffff00c224 */ /* 0x000fe200000e0621 */
[----:B------:R-:W-:Y:S01]  /*4960*/  UMOV UR12, UR36 ;  /* 0x00000024000c7c82 */ /* 0x000fe20008000000 */
[----:B------:R-:W-:Y:S01]  /*4970*/  @P3 R2UR UR36, R24 ;  /* 0x00000000182432ca */ /* 0x000fe200000e0000 */
[----:B------:R-:W-:Y:S01]  /*4980*/  @!UP1 ULEA UR15, UR14, UR7, 0xd ;  /* 0x000000070e0f9291 */ /* 0x000fe2000f8e68ff */
[----:B------:R-:W-:Y:S01]  /*4990*/  ISETP.NE.AND P0, PT, R27, 0x2, PT ;  /* 0x000000021b00780c */ /* 0x000fe20003f05270 */
[----:B------:R-:W-:Y:S01]  /*49a0*/  @!UP1 UIADD3 UR10, UPT, UPT, UR10, 0x20, URZ ;  /* 0x000000200a0a9890 */ /* 0x000fe2000fffe0ff */
[----:B------:R-:W-:Y:S01]  /*49b0*/  @!P4 R2UR UR8, R0 ;  /* 0x000000000008c2ca */ /* 0x000fe200000e0000 */
[----:B------:R-:W-:Y:S01]  /*49c0*/  IMAD.IADD R20, R8, 0x1, R66 ;  /* 0x0000000108147824 */ /* 0x000fe200078e0242 */
[----:B------:R-:W-:Y:S01]  /*49d0*/  SEL R0, RZ, 0x1, P0 ;  /* 0x00000001ff007807 */ /* 0x000fe20000000000 */
[----:B------:R-:W-:Y:S01]  /*49e0*/  IMAD.IADD R21, R13, 0x1, R68 ;  /* 0x000000010d157824 */ /* 0x000fe200078e0244 */
[----:B------:R-:W-:Y:S02]  /*49f0*/  SEL R27, R27, RZ, P0 ;  /* 0x000000ff1b1b7207 */ /* 0x000fe40000000000 */
[----:B------:R-:W-:Y:S01]  /*4a00*/  IMAD.U32 R10, RZ, RZ, UR9 ;  /* 0x00000009ff0a7e24 */ /* 0x000fe2000f8e00ff */
[----:B------:R-:W-:Y:S01]  /*4a10*/  UIADD3 UR9, UPT, UPT, UR13, 0x60, URZ ;  /* 0x000000600d097890 */ /* 0x000fe2000fffe0ff */
[----:B------:R-:W-:Y:S03]  /*4a20*/  LOP3.LUT R25, R25, R0, RZ, 0x3c, !PT ;  /* 0x0000000019197212 */ /* 0x000fe600078e3cff */
[----:B------:R-:W-:Y:S02]  /*4a30*/  @!P4 R2UR UR16, R10 ;  /* 0x000000000a10c2ca */ /* 0x000fe400000e0000 */
[----:B------:R-:W-:Y:S01]  /*4a40*/  IMAD.U32 R11, RZ, RZ, UR8 ;  /* 0x00000008ff0b7e24 */ /* 0x000fe2000f8e00ff */
[----:B------:R-:W-:Y:S01]  /*4a50*/  @!UP1 UIADD3 UR8, UPT, UPT, UR15, 0x400, URZ ;  /* 0x000004000f089890 */ /* 0x000fe2000fffe0ff */
[----:B------:R-:W-:Y:S01]  /*4a60*/  VOTEU.ALL UP1, P4 ;  /* 0x0000000000ff7886 */ /* 0x000fe20002020000 */
[----:B------:R-:W-:Y:S02]  /*4a70*/  UPRMT UR15, UR37, 0x654, UR9 ;  /* 0x00000654250f7896 */ /* 0x000fe40008000009 */
[----:B------:R-:W-:Y:S11]  /*4a80*/  @!P4 R2UR UR17, R11 ;  /* 0x000000000b11c2ca */ /* 0x000ff600000e0000 */
[----:B------:R-:W-:Y:S02]  /*4a90*/  @!UPT UIADD3 URZ, UPT, UPT, URZ, URZ, URZ ;  /* 0x000000fffffff290 */ /* 0x000fe4000fffe0ff */
[----:B------:R2:W-:Y:S01]  /*4aa0*/  @!UP1 UTMALDG.3D [UR8], [UR16], desc[UR18] ;  /* 0x00001208100095b4 */ /* 0x0005e20008011000 */
[----:B------:R2:W-:Y:S01]  /*4ab0*/  @!P4 SYNCS.ARRIVE.TRANS64.RED.A0TR RZ, [UR13+0x60], R23 ;  /* 0x00006017ffffc9a7 */ /* 0x0005e2000830040d */
[----:B------:R-:W-:Y:S04]  /*4ac0*/  UIADD3 UR13, UPT, UPT, UR14, 0x1, URZ ;  /* 0x000000010e0d7890 */ /* 0x000fe8000fffe0ff */
[----:B------:R-:W-:Y:S04]  /*4ad0*/  UISETP.NE.AND UP1, UPT, UR13, 0x3, UPT ;  /* 0x000000030d00788c */ /* 0x000fe8000bf25270 */
[----:B------:R-:W-:Y:S02]  /*4ae0*/  USEL UR14, URZ, 0x1, UP1 ;  /* 0x00000001ff0e7887 */ /* 0x000fe40008800000 */
[----:B------:R-:W-:Y:S02]  /*4af0*/  USEL UR13, UR13, URZ, UP1 ;  /* 0x000000ff0d0d7287 */ /* 0x000fe40008800000 */
[----:B------:R-:W-:Y:S02]  /*4b00*/  UPLOP3.LUT UP1, UPT, UPT, UPT, UPT, 0x80, 0x8 ;  /* 0x000000000008789c */ /* 0x000fe40003f2f070 */
[----:B------:R-:W-:Y:S01]  /*4b10*/  LOP3.LUT R34, R34, UR14, RZ, 0x3c, !PT ;  /* 0x0000000e22227c12 */ /* 0x000fe2000f8e3cff */
[----:B------:R-:W-:Y:S01]  /*4b20*/  SYNCS.ARRIVE.TRANS64.RED.A1T0 RZ, [UR15], RZ ;  /* 0x000000ffffff79a7 */ /* 0x000fe2000810040f */
[----:B------:R-:W-:Y:S07]  /*4b30*/  @P3 BRA `(.L_x_78) ;  /* 0xfffffff4001c3947 */ /* 0x000fee000383ffff */
[----:B------:R-:W-:Y:S01]  /*4b40*/  UIADD3 UR7, UPT, UPT, UR7, 0x78, URZ ;  /* 0x0000007807077890 */ /* 0x000fe2000fffe0ff */
[----:B------:R-:W-:-:S03]  /*4b50*/  SHF.L.U32 R3, R34, 0x1f, RZ ;  /* 0x0000001f22037819 */ /* 0x000fc600000006ff */
[----:B------:R-:W-:-:S09]  /*4b60*/  ULEA UR4, UR13, UR7, 0x3 ;  /* 0x000000070d047291 */ /* 0x000fd2000f8e18ff */
[----:B------:R-:W1:Y:S02]  /*4b70*/  SYNCS.PHASECHK.TRANS64.TRYWAIT P0, [UR4], R3 ;  /* 0x00000003ff0075a7 */ /* 0x000e640008001104 */
[----:B-1----:R-:W-:Y:S05]  /*4b80*/  @!P0 BRA `(.L_x_79) ;  /* 0x0000003000748947 */ /* 0x002fea0003800000 */
.L_x_155:
        /* <DEDUP_REMOVED lines=9> */
.L_x_157:
[----:B------:R-:W-:-:S04]  /*4c20*/  UIADD3 UR5, UPT, UPT, UR5, 0x1, URZ ;  /* 0x0000000105057890 */ /* 0x000fc8000fffe0ff */
[----:B------:R-:W-:-:S04]  /*4c30*/  UISETP.NE.AND UP0, UPT, UR5, 0x3, UPT ;  /* 0x000000030500788c */ /* 0x000fc8000bf05270 */
[----:B------:R-:W-:Y:S02]  /*4c40*/  USEL UR4, URZ, 0x1, UP0 ;  /* 0x00000001ff047887 */ /* 0x000fe40008000000 */
[----:B------:R-:W-:-:S04]  /*4c50*/  USEL UR5, UR5, URZ, UP0 ;  /* 0x000000ff05057287 */ /* 0x000fc80008000000 */
[----:B------:R-:W-:Y:S01]  /*4c60*/  ULEA UR5, UR5, UR7, 0x3 ;  /* 0x0000000705057291 */ /* 0x000fe2000f8e18ff */
[----:B-1----:R-:W-:-:S04]  /*4c70*/  LOP3.LUT R3, R34, UR4, RZ, 0x3c, !PT ;  /* 0x0000000422037c12 */ /* 0x002fc8000f8e3cff */
[----:B------:R-:W-:Y:S01]  /*4c80*/  SHF.L.U32 R3, R3, 0x1f, RZ ;  /* 0x0000001f03037819 */ /* 0x000fe200000006ff */
[----:B------:R-:W-:-:S07]  /*4c90*/  IMAD.U32 R0, RZ, RZ, UR5 ;  /* 0x00000005ff007e24 */ /* 0x000fce000f8e00ff */
.L_x_81:
[----:B-1----:R1:W3:Y:S02]  /*4ca0*/  SYNCS.PHASECHK.TRANS64.TRYWAIT P0, [R0+URZ], R3 ;  /* 0x00000003000075a7 */ /* 0x0022e400080011ff */
[----:B---3--:R-:W-:Y:S05]  /*4cb0*/  @!P0 NANOSLEEP.SYNCS 0x989680 ;  /* 0x009896800000895d */ /* 0x008fea0003900000 */
[----:B------:R-:W3:Y:S02]  /*4cc0*/  @!P0 SYNCS.PHASECHK.TRANS64 P0, [R0+URZ], R3 ;  /* 0x00000003000085a7 */ /* 0x000ee400080010ff */
[----:B--23--:R-:W-:Y:S05]  /*4cd0*/  @P0 EXIT ;  /* 0x000000000000094d */ /* 0x00cfea0003800000 */
[----:B------:R-:W-:Y:S05]  /*4ce0*/  BRA `(.L_x_81) ;  /* 0xfffffffc00ec7947 */ /* 0x000fea000383ffff */
.L_x_69:
[----:B------:R-:W-:-:S06]  /*4cf0*/  UISETP.GE.AND UP1, UPT, UR8, 0x4, UPT ;  /* 0x000000040800788c */ /* 0x000fcc000bf26270 */
[----:B------:R-:W-:-:S13]  /*4d00*/  PLOP3.LUT P0, PT, PT, PT, UP1, 0x80, 0x8 ;  /* 0x000000000008781c */ /* 0x000fda0003f0f018 */
[----:B------:R-:W-:Y:S05]  /*4d10*/  @!P0 EXIT ;  /* 0x000000000000894d */ /* 0x000fea0003800000 */
[----:B------:R-:W-:Y:S01]  /*4d20*/  BAR.SYNC.DEFER_BLOCKING 0x6, 0xa0 ;  /* 0x0182800000007b1d */ /* 0x000fe20000010000 */
[C---:B------:R-:W-:Y:S01]  /*4d30*/  IMAD.SHL.U32 R0, R79.reuse, 0x20, RZ ;  /* 0x000000204f007824 */ /* 0x040fe200078e00ff */
[C---:B------:R-:W-:Y:S01]  /*4d40*/  R2P PR, R79.reuse, 0x6 ;  /* 0x000000064f007804 */ /* 0x040fe20000000000 */
[C---:B------:R-:W-:Y:S02]  /*4d50*/  IMAD.SHL.U32 R72, R79.reuse, 0x4, RZ ;  /* 0x000000044f487824 */ /* 0x040fe400078e00ff */
[C---:B------:R-:W-:Y:S01]  /*4d60*/  IMAD.U32 R32, R79.reuse, 0x10000, RZ ;  /* 0x000100004f207824 */ /* 0x040fe200078e00ff */
[----:B------:R-:W-:Y:S02]  /*4d70*/  UMOV UR48, 0x400 ;  /* 0x0000040000307882 */ /* 0x000fe40000000000 */
[----:B------:R-:W1:Y:S01]  /*4d80*/  LDC R71, c[0x0][0x370] ;  /* 0x0000dc00ff477b82 */ /* 0x000e620000000800 */
[----:B------:R-:W-:Y:S01]  /*4d90*/  ULEA UR48, UR37, UR48, 0x18 ;  /* 0x0000003025307291 */ /* 0x000fe2000f8ec0ff */
[C---:B------:R-:W-:Y:S01]  /*4da0*/  LOP3.LUT R7, R0.reuse, 0xe0, RZ, 0xc0, !PT ;  /* 0x000000e000077812 */ /* 0x040fe200078ec0ff */
[----:B------:R-:W-:Y:S01]  /*4db0*/  IMAD.SHL.U32 R5, R79, 0x10, RZ ;  /* 0x000000104f057824 */ /* 0x000fe200078e00ff */
[----:B------:R-:W-:Y:S01]  /*4dc0*/  LOP3.LUT R0, R0, 0x100, RZ, 0xc0, !PT ;  /* 0x0000010000007812 */ /* 0x000fe200078ec0ff */
[----:B------:R-:W-:Y:S01]  /*4dd0*/  IMAD.MOV.U32 R78, RZ, RZ, 0x8 ;  /* 0x00000008ff4e7424 */ /* 0x000fe200078e00ff */
[----:B------:R-:W-:Y:S01]  /*4de0*/  LOP3.LUT R72, R7, 0x1c, R72, 0xf8, !PT ;  /* 0x0000001c07487812 */ /* 0x000fe200078ef848 */
[----:B------:R-:W-:Y:S01]  /*4df0*/  IMAD.MOV.U32 R77, RZ, RZ, 0x10 ;  /* 0x00000010ff4d7424 */ /* 0x000fe200078e00ff */
[----:B------:R-:W2:Y:S01]  /*4e00*/  LDC R28, c[0x0][0xb0c] ;  /* 0x0002c300ff1c7b82 */ /* 0x000ea20000000800 */
[----:B------:R-:W-:Y:S01]  /*4e10*/  SHF.R.U32.HI R7, RZ, 0x2, R79 ;  /* 0x00000002ff077819 */ /* 0x000fe2000001164f */
[----:B------:R-:W-:Y:S01]  /*4e20*/  IMAD.MOV.U32 R30, RZ, RZ, RZ ;  /* 0x000000ffff1e7224 */ /* 0x000fe200078e00ff */
[----:B------:R-:W-:Y:S01]  /*4e30*/  LOP3.LUT R32, R32, 0x600000, RZ, 0xc0, !PT ;  /* 0x0060000020207812 */ /* 0x000fe200078ec0ff */
[----:B------:R-:W-:Y:S01]  /*4e40*/  IMAD.MOV.U32 R76, RZ, RZ, RZ ;  /* 0x000000ffff4c7224 */ /* 0x000fe200078e00ff */
[----:B------:R-:W-:Y:S01]  /*4e50*/  LOP3.LUT R5, R0, 0x600, R5, 0xf8, !PT ;  /* 0x0000060000057812 */ /* 0x000fe200078ef805 */
[----:B------:R-:W-:Y:S01]  /*4e60*/  IMAD.MOV.U32 R82, RZ, RZ, RZ ;  /* 0x000000ffff527224 */ /* 0x000fe200078e00ff */
[----:B------:R-:W-:Y:S01]  /*4e70*/  LOP3.LUT R72, R72, 0x4, R7, 0x78, !PT ;  /* 0x0000000448487812 */ /* 0x000fe200078e7807 */
[----:B------:R-:W4:Y:S01]  /*4e80*/  LDC R69, c[0x0][0xb20] ;  /* 0x0002c800ff457b82 */ /* 0x000f220000000800 */
[----:B------:R-:W3:Y:S01]  /*4e90*/  LDS R3, [UR48+0x150] ;  /* 0x00015030ff037984 */ /* 0x000ee20008000800 */
[----:B------:R-:W-:Y:S01]  /*4ea0*/  LOP3.LUT R79, R79, 0x60, RZ, 0xc0, !PT ;  /* 0x000000604f4f7812 */ /* 0x000fe200078ec0ff */
[----:B------:R-:W-:Y:S01]  /*4eb0*/  IMAD.MOV.U32 R75, RZ, RZ, RZ ;  /* 0x000000ffff4b7224 */ /* 0x000fe200078e00ff */
[----:B------:R-:W-:Y:S01]  /*4ec0*/  LOP3.LUT R72, R5, R72, RZ, 0xfc, !PT ;  /* 0x0000004805487212 */ /* 0x000fe200078efcff */
[----:B------:R-:W1:Y:S01]  /*4ed0*/  LDCU.64 UR54, c[0x0][0x348] ;  /* 0x00006900ff3677ac */ /* 0x000e620008000a00 */
[----:B------:R-:W-:-:S02]  /*4ee0*/  SEL R78, R78, 0xfffffff8, !P1 ;  /* 0xfffffff84e4e7807 */ /* 0x000fc40004800000 */
[----:B------:R-:W1:Y:S01]  /*4ef0*/  LDC R27, c[0x0][0xb30] ;  /* 0x0002cc00ff1b7b82 */ /* 0x000e620000000800 */
[----:B------:R-:W-:Y:S01]  /*4f00*/  SEL R77, R77, 0xfffffff0, !P2 ;  /* 0xfffffff04d4d7807 */ /* 0x000fe20005000000 */
[----:B------:R-:W1:Y:S01]  /*4f10*/  LDCU.64 UR38, c[0x0][0x888] ;  /* 0x00011100ff2677ac */ /* 0x000e620008000a00 */
[----:B------:R-:W1:Y:S05]  /*4f20*/  LDCU.64 UR44, c[0x0][0x890] ;  /* 0x00011200ff2c77ac */ /* 0x000e6a0008000a00 */
[----:B------:R-:W1:Y:S01]  /*4f30*/  LDC.64 R64, c[0x0][0xb10] ;  /* 0x0002c400ff407b82 */ /* 0x000e620000000a00 */
[----:B------:R-:W-:Y:S01]  /*4f40*/  UMOV UR51, 0x1 ;  /* 0x0000000100337882 */ /* 0x000fe20000000000 */
[----:B------:R-:W-:Y:S01]  /*4f50*/  UMOV UR56, URZ ;  /* 0x000000ff00387c82 */ /* 0x000fe20008000000 */
[----:B------:R-:W-:Y:S01]  /*4f60*/  UIADD3 UR52, UPT, UPT, UR48, 0x400, URZ ;  /* 0x0000040030347890 */ /* 0x000fe2000fffe0ff */
[----:B------:R-:W-:Y:S01]  /*4f70*/  UMOV UR50, URZ ;  /* 0x000000ff00327c82 */ /* 0x000fe20008000000 */
[----:B------:R-:W-:-:S03]  /*4f80*/  UMOV UR49, URZ ;  /* 0x000000ff00317c82 */ /* 0x000fc60008000000 */
[----:B------:R-:W1:Y:S08]  /*4f90*/  LDC.64 R24, c[0x0][0xb18] ;  /* 0x0002c600ff187b82 */ /* 0x000e700000000a00 */
[----:B------:R-:W1:Y:S08]  /*4fa0*/  LDC.64 R22, c[0x0][0xb28] ;  /* 0x0002ca00ff167b82 */ /* 0x000e700000000a00 */
[----:B------:R-:W1:Y:S01]  /*4fb0*/  LDC.64 R62, c[0x0][0x8b0] ;  /* 0x00022c00ff3e7b82 */ /* 0x000e620000000a00 */
[----:B---3--:R-:W-:-:S07]  /*4fc0*/  IMAD.IADD R32, R3, 0x1, R32 ;  /* 0x0000000103207824 */ /* 0x008fce00078e0220 */
[----:B------:R-:W3:Y:S08]  /*4fd0*/  LDC.64 R60, c[0x0][0x8a8] ;  /* 0x00022a00ff3c7b82 */ /* 0x000ef00000000a00 */
[----:B--2-4-:R-:W1:Y:S02]  /*4fe0*/  LDC R70, c[0x0][0x374] ;  /* 0x0000dd00ff467b82 */ /* 0x014e640000000800 */
.L_x_112:
[C---:B------:R-:W-:Y:S02]  /*4ff0*/  LEA R0, R82.reuse, UR48, 0x3 ;  /* 0x0000003052007c11 */ /* 0x040fe4000f8e18ff */
[----:B------:R-:W-:Y:S02]  /*5000*/  SHF.L.U32 R3, R75, 0x1f, RZ ;  /* 0x0000001f4b037819 */ /* 0x000fe400000006ff */
[----:B-1----:R-:W-:Y:S02]  /*5010*/  LEA R16, R82, UR48, 0x4 ;  /* 0x0000003052107c11 */ /* 0x002fe4000f8e20ff */
[----:B------:R-:W2:Y:S02]  /*5020*/  SYNCS.PHASECHK.TRANS64.TRYWAIT P0, [R0+URZ+0xa0], R3 ;  /* 0x0000a003000075a7 */ /* 0x000ea400080011ff */
[----:B--2---:R-:W-:Y:S05]  /*5030*/  @!P0 BRA `(.L_x_82) ;  /* 0x0000002c00788947 */ /* 0x004fea0003800000 */
.L_x_158:
[----:B------:R-:W4:Y:S01]  /*5040*/  LDC.64 R12, c[0x0][0xb10] ;  /* 0x0002c400ff0c7b82 */ /* 0x000f220000000a00 */
[----:B------:R-:W3:Y:S01]  /*5050*/  LDS.128 R16, [R16+0x130] ;  /* 0x0001300010107984 */ /* 0x000ee20000000c00 */
[----:B-1----:R-:W-:Y:S01]  /*5060*/  ISETP.NE.AND P1, PT, R27, 0x1, PT ;  /* 0x000000011b00780c */ /* 0x002fe20003f25270 */
[----:B--2---:R-:W-:Y:S01]  /*5070*/  VIADD R0, R0, 0xb0 ;  /* 0x000000b000007836 */ /* 0x004fe20000000000 */
[----:B------:R-:W-:Y:S04]  /*5080*/  ISETP.GE.AND P0, PT, R26, 0x1, PT ;  /* 0x000000011a00780c */ /* 0x000fe80003f06270 */
[----:B------:R-:W1:Y:S01]  /*5090*/  LDC.64 R10, c[0x0][0xb18] ;  /* 0x0002c600ff0a7b82 */ /* 0x000e620000000a00 */
[----:B------:R-:W-:Y:S01]  /*50a0*/  PRMT R0, RZ, 0x654, R0 ;  /* 0x00000654ff007816 */ /* 0x000fe20000000000 */
[----:B------:R-:W-:Y:S01]  /*50b0*/  @!PT LDS RZ, [RZ] ;  /* 0x00000000fffff984 */ /* 0x000fe20000000800 */
[----:B------:R-:W-:Y:S01]  /*50c0*/  @!PT LDS RZ, [RZ] ;  /* 0x00000000fffff984 */ /* 0x000fe20000000800 */
[----:B------:R-:W-:Y:S01]  /*50d0*/  @!PT LDS RZ, [RZ] ;  /* 0x00000000fffff984 */ /* 0x000fe20000000800 */
[----:B------:R-:W-:Y:S01]  /*50e0*/  @!PT LDS RZ, [RZ] ;  /* 0x00000000fffff984 */ /* 0x000fe20000000800 */
[----:B------:R2:W-:Y:S06]  /*50f0*/  MEMBAR.ALL.CTA ;  /* 0x0000000000007992 */ /* 0x0005ec0000008000 */
[----:B--2---:R-:W2:Y:S01]  /*5100*/  FENCE.VIEW.ASYNC.S ;  /* 0x00000000000073c6 */ /* 0x004ea20000000000 */
[----:B------:R-:W1:Y:S08]  /*5110*/  @!P1 LDC R14, c[0x0][0xb20] ;  /* 0x0002c800ff0e9b82 */ /* 0x000e700000000800 */
[----:B------:R-:W1:Y:S01]  /*5120*/  @!P1 LDC R9, c[0x0][0xb0c] ;  /* 0x0002c300ff099b82 */ /* 0x000e620000000800 */
[----:B--2---:R2:W-:Y:S01]  /*5130*/  SYNCS.ARRIVE.TRANS64.RED.A1T0 RZ, [R0+URZ], RZ ;  /* 0x000000ff00ff79a7 */ /* 0x0045e200081004ff */
[----:B---3--:R-:W-:Y:S04]  /*5140*/  LOP3.LUT P4, RZ, R18, 0x1, RZ, 0xc0, !PT ;  /* 0x0000000112ff7812 */ /* 0x008fe8000788c0ff */
[----:B------:R-:W-:Y:S09]  /*5150*/  P2R R80, PR, RZ, 0x10 ;  /* 0x00000010ff507803 */ /* 0x000ff20000000000 */
[----:B------:R-:W-:Y:S02]  /*5160*/  @P4 MOV R31, R16 ;  /* 0x00000010001f4202 */ /* 0x000fe40000000f00 */
[----:B------:R-:W-:Y:S01]  /*5170*/  @P4 LOP3.LUT R29, R17, 0xffff, RZ, 0xc0, !PT ;  /* 0x0000ffff111d4812 */ /* 0x000fe200078ec0ff */
[----:B--2-4-:R-:W-:Y:S06]  /*5180*/  @!P0 BRA `(.L_x_83) ;  /* 0x0000000000a48947 */ /* 0x014fec0003800000 */
[----:B------:R-:W-:Y:S01]  /*5190*/  IMAD.HI.U32 R36, R70, R25, RZ ;  /* 0x0000001946247227 */ /* 0x000fe200078e00ff */
[----:B------:R-:W-:Y:S02]  /*51a0*/  ISETP.NE.AND P0, PT, R24, 0x1, PT ;  /* 0x000000011800780c */ /* 0x000fe40003f05270 */
[----:B------:R-:W-:Y:S01]  /*51b0*/  ISETP.NE.AND P2, PT, R26, 0x1, PT ;  /* 0x000000011a00780c */ /* 0x000fe20003f45270 */
[-C--:B------:R-:W-:Y:S01]  /*51c0*/  IMAD.HI.U32 R34, R71, R64.reuse, RZ ;  /* 0x0000004047227227 */ /* 0x080fe200078e00ff */
[----:B------:R-:W-:Y:S02]  /*51d0*/  SHF.R.U32.HI R37, RZ, R69, R36 ;  /* 0x00000045ff257219 */ /* 0x000fe40000011624 */
[----:B------:R-:W-:Y:S01]  /*51e0*/  ISETP.NE.AND P3, PT, R28, 0x1, PT ;  /* 0x000000011c00780c */ /* 0x000fe20003f65270 */
[----:B------:R-:W-:Y:S01]  /*51f0*/  IMAD.HI.U32 R40, R29, R25, RZ ;  /* 0x000000191d287227 */ /* 0x000fe200078e00ff */
[----:B------:R-:W-:Y:S02]  /*5200*/  SHF.R.U32.HI R34, RZ, R65, R34 ;  /* 0x00000041ff227219 */ /* 0x000fe40000011622 */
[----:B------:R-:W-:Y:S01]  /*5210*/  SEL R3, R70, R37, !P0 ;  /* 0x0000002546037207 */ /* 0x000fe20004000000 */
[----:B------:R-:W-:Y:S01]  /*5220*/  IMAD.HI.U32 R38, R31, R64, RZ ;  /* 0x000000401f267227 */ /* 0x000fe200078e00ff */
[----:B------:R-:W-:Y:S03]  /*5230*/  SEL R7, R71, R34, !P3 ;  /* 0x0000002247077207 */ /* 0x000fe60005800000 */
[-C--:B------:R-:W-:Y:S01]  /*5240*/  IMAD.HI.U32 R34, R3, R22.reuse, RZ ;  /* 0x0000001603227227 */ /* 0x080fe200078e00ff */
[----:B------:R-:W-:Y:S03]  /*5250*/  SHF.R.U32.HI R38, RZ, R65, R38 ;  /* 0x00000041ff267219 */ /* 0x000fe60000011626 */
[----:B------:R-:W-:Y:S01]  /*5260*/  IMAD.HI.U32 R36, R7, R22, RZ ;  /* 0x0000001607247227 */ /* 0x000fe200078e00ff */
[----:B------:R-:W-:Y:S02]  /*5270*/  @P2 SHF.R.U32.HI R3, RZ, R23, R34 ;  /* 0x00000017ff032219 */ /* 0x000fe40000011622 */
[----:B------:R-:W-:Y:S02]  /*5280*/  SHF.R.U32.HI R34, RZ, R69, R40 ;  /* 0x00000045ff227219 */ /* 0x000fe40000011628 */
[----:B------:R-:W-:Y:S01]  /*5290*/  @P2 SHF.R.U32.HI R7, RZ, R23, R36 ;  /* 0x00000017ff072219 */ /* 0x000fe20000011624 */
[C---:B------:R-:W-:Y:S01]  /*52a0*/  IMAD R2, R26.reuse, R3, RZ ;  /* 0x000000031a027224 */ /* 0x040fe200078e02ff */
[----:B------:R-:W-:Y:S02]  /*52b0*/  SEL R5, R29, R34, !P0 ;  /* 0x000000221d057207 */ /* 0x000fe40004000000 */
[----:B------:R-:W-:Y:S01]  /*52c0*/  SEL R3, R31, R38, !P3 ;  /* 0x000000261f037207 */ /* 0x000fe20005800000 */
[----:B------:R-:W-:Y:S01]  /*52d0*/  IMAD R4, R26, R7, RZ ;  /* 0x000000071a047224 */ /* 0x000fe200078e02ff */
[C---:B------:R-:W-:Y:S01]  /*52e0*/  ISETP.GE.AND P0, PT, R5.reuse, R2, PT ;  /* 0x000000020500720c */ /* 0x040fe20003f06270 */
[----:B------:R-:W-:Y:S03]  /*52f0*/  IMAD.HI.U32 R6, R5, R22, RZ ;  /* 0x0000001605067227 */ /* 0x000fe600078e00ff */
[----:B------:R-:W-:Y:S01]  /*5300*/  ISETP.GE.OR P0, PT, R3, R4, P0 ;  /* 0x000000040300720c */ /* 0x000fe20000706670 */
[----:B------:R-:W-:Y:S01]  /*5310*/  IMAD.MOV R4, RZ, RZ, -R3 ;  /* 0x000000ffff047224 */ /* 0x000fe200078e0a03 */
[-C--:B------:R-:W-:Y:S03]  /*5320*/  SHF.R.U32.HI R6, RZ, R23.reuse, R6 ;  /* 0x00000017ff067219 */ /* 0x080fe60000011606 */
[----:B------:R-:W-:Y:S01]  /*5330*/  IMAD R31, R28, R4, R31 ;  /* 0x000000041c1f7224 */ /* 0x000fe200078e021f */
[----:B------:R-:W-:Y:S05]  /*5340*/  SEL R15, R5, R6, !P2 ;  /* 0x00000006050f7207 */ /* 0x000fea0005000000 */
[----:B------:R-:W-:Y:S02]  /*5350*/  IMAD.MOV R6, RZ, RZ, -R15 ;  /* 0x000000ffff067224 */ /* 0x000fe400078e0a0f */
[C---:B------:R-:W-:Y:S04]  /*5360*/  @!P0 IMAD.HI.U32 R2, R3.reuse, R22, RZ ;  /* 0x0000001603028227 */ /* 0x040fe800078e00ff */
[----:B------:R-:W-:Y:S01]  /*5370*/  IMAD R6, R26, R6, R5 ;  /* 0x000000061a067224 */ /* 0x000fe200078e0205 */
[----:B------:R-:W-:Y:S04]  /*5380*/  @!P0 SHF.R.U32.HI R2, RZ, R23, R2 ;  /* 0x00000017ff028219 */ /* 0x000fe80000011602 */
[----:B------:R-:W-:Y:S02]  /*5390*/  @!P0 SEL R0, R3, R2, !P2 ;  /* 0x0000000203008207 */ /* 0x000fe40005000000 */
[----:B------:R-:W-:Y:S02]  /*53a0*/  IADD3 R2, PT, PT, -R5, RZ, RZ ;  /* 0x000000ff05027210 */ /* 0x000fe40007ffe1ff */
[----:B------:R-:W-:Y:S01]  /*53b0*/  @!P0 IADD3 R8, PT, PT, R15, -R0, RZ ;  /* 0x800000000f088210 */ /* 0x000fe20007ffe0ff */
[----:B------:R-:W-:Y:S02]  /*53c0*/  @!P0 IMAD R0, R7, R6, R0 ;  /* 0x0000000607008224 */ /* 0x000fe400078e0200 */
[----:B------:R-:W-:Y:S02]  /*53d0*/  IMAD R29, R24, R2, R29 ;  /* 0x00000002181d7224 */ /* 0x000fe400078e021d */
[----:B------:R-:W-:Y:S02]  /*53e0*/  @!P0 IMAD R5, R8, R26, R3 ;  /* 0x0000001a08058224 */ /* 0x000fe400078e0203 */
[----:B------:R-:W-:Y:S04]  /*53f0*/  @!P0 IMAD.MOV.U32 R3, RZ, RZ, R0 ;  /* 0x000000ffff038224 */ /* 0x000fe800078e0000 */
[----:B------:R-:W-:Y:S02]  /*5400*/  IMAD R31, R3, R28, R31 ;  /* 0x0000001c031f7224 */ /* 0x000fe400078e021f */
[----:B------:R-:W-:Y:S07]  /*5410*/  IMAD R29, R5, R24, R29 ;  /* 0x00000018051d7224 */ /* 0x000fee00078e021d */
.L_x_83:
[----:B-1----:R-:W-:Y:S01]  /*5420*/  @!P1 ISETP.NE.AND P0, PT, R10, 0x1, PT ;  /* 0x000000010a00980c */ /* 0x002fe20003f05270 */
[----:B------:R-:W-:Y:S01]  /*5430*/  @!P1 IMAD.HI.U32 R0, R31, R12, RZ ;  /* 0x0000000c1f009227 */ /* 0x000fe200078e00ff */
[----:B------:R-:W-:Y:S01]  /*5440*/  @!P1 ISETP.NE.AND P2, PT, R9, 0x1, PT ;  /* 0x000000010900980c */ /* 0x000fe20003f45270 */
[----:B------:R-:W-:Y:S01]  /*5450*/  ULOP3.LUT UP0, URZ, UR52, 0x3f0, URZ, 0xc0, !UPT ;  /* 0x000003f034ff7892 */ /* 0x000fe2000f80c0ff */
[----:B------:R-:W-:Y:S01]  /*5460*/  R2UR UR42, R21 ;  /* 0x00000000152a72ca */ /* 0x000fe200000e0000 */
[----:B------:R-:W-:Y:S01]  /*5470*/  @!P1 IMAD.HI.U32 R3, R29, R11, RZ ;  /* 0x0000000b1d039227 */ /* 0x000fe200078e00ff */
[----:B------:R-:W-:Y:S02]  /*5480*/  @!P1 SHF.R.U32.HI R0, RZ, R13, R0 ;  /* 0x0000000dff009219 */ /* 0x000fe40000011600 */
[----:B------:R-:W-:Y:S01]  /*5490*/  R2UR UR41, R20 ;  /* 0x00000000142972ca */ /* 0x000fe200000e0000 */
[----:B------:R-:W-:Y:S01]  /*54a0*/  VIADD R82, R82, 0x1 ;  /* 0x0000000152527836 */ /* 0x000fe20000000000 */
[----:B------:R-:W-:Y:S02]  /*54b0*/  @!P1 SHF.R.U32.HI R2, RZ, R14, R3 ;  /* 0x0000000eff029219 */ /* 0x000fe40000011603 */
[----:B------:R-:W-:Y:S02]  /*54c0*/  @!P1 SEL R3, R31, R0, !P2 ;  /* 0x000000001f039207 */ /* 0x000fe40005000000 */
[----:B------:R-:W-:Y:S02]  /*54d0*/  @!P1 SEL R2, R29, R2, !P0 ;  /* 0x000000021d029207 */ /* 0x000fe40004000000 */
[----:B------:R-:W-:Y:S01]  /*54e0*/  @P4 SHF.R.U32.HI R74, RZ, 0x10, R17 ;  /* 0x00000010ff4a4819 */ /* 0x000fe20000011611 */
[----:B------:R-:W-:Y:S02]  /*54f0*/  USHF.L.U32 UR42, UR42, 0x6, URZ ;  /* 0x000000062a2a7899 */ /* 0x000fe400080006ff */
[----:B------:R-:W-:Y:S02]  /*5500*/  @!P1 IMAD.IADD R0, R2, 0x1, -R3 ;  /* 0x0000000102009824 */ /* 0x000fe400078e0a03 */
[----:B------:R-:W-:Y:S01]  /*5510*/  @!P1 IMAD.IADD R2, R3, 0x1, -R2 ;  /* 0x0000000103029824 */ /* 0x000fe200078e0a02 */
[----:B------:R-:W-:Y:S01]  /*5520*/  USHF.L.U32 UR41, UR41, 0x6, URZ ;  /* 0x0000000629297899 */ /* 0x000fe200080006ff */
[----:B------:R-:W-:Y:S02]  /*5530*/  @!P1 IMAD R31, R0, R9, R31 ;  /* 0x00000009001f9224 */ /* 0x000fe400078e021f */
[----:B------:R-:W-:Y:S01]  /*5540*/  @!P1 IMAD R29, R2, R10, R29 ;  /* 0x0000000a021d9224 */ /* 0x000fe200078e021d */
[----:B------:R-:W-:Y:S08]  /*5550*/  BRA.U !UP0, `(.L_x_84) ;  /* 0x00000001087c7547 */ /* 0x000ff0000b800000 */
[----:B------:R-:W1:Y:S01]  /*5560*/  LDCU.64 UR8, c[0x4][0x80] ;  /* 0x01001000ff0877ac */ /* 0x000e620008000a00 */
[----:B------:R-:W-:Y:S01]  /*5570*/  MOV R2, 0x0 ;  /* 0x0000000000027802 */ /* 0x000fe20000000f00 */
[----:B------:R-:W-:Y:S02]  /*5580*/  HFMA2 R12, -RZ, RZ, 0, 5.9604644775390625e-08 ;  /* 0x00000001ff0c7431 */ /* 0x000fe400000001ff */
[----:B------:R-:W-:Y:S01]  /*5590*/  IMAD.MOV.U32 R8, RZ, RZ, 0x70 ;  /* 0x00000070ff087424 */ /* 0x000fe200078e00ff */
[----:B------:R2:W3:Y:S01]  /*55a0*/  LDC.64 R14, c[0x4][R2] ;  /* 0x01000000020e7b82 */ /* 0x0004e20000000a00 */
[----:B------:R-:W4:Y:S01]  /*55b0*/  LDCU.64 UR6, c[0x4][0x88] ;  /* 0x01001100ff0677ac */ /* 0x000f220008000a00 */
[----:B------:R-:W-:Y:S01]  /*55c0*/  IMAD.MOV.U32 R13, RZ, RZ, RZ ;  /* 0x000000ffff0d7224 */ /* 0x000fe200078e00ff */
[----:B------:R-:W2:Y:S01]  /*55d0*/  LDCU.64 UR4, c[0x4][0x8] ;  /* 0x01000100ff0477ac */ /* 0x000ea20008000a00 */
[----:B-1----:R-:W-:Y:S01]  /*55e0*/  MOV R5, UR9 ;  /* 0x0000000900057c02 */ /* 0x002fe20008000f00 */
[----:B------:R-:W-:Y:S01]  /*55f0*/  IMAD.U32 R4, RZ, RZ, UR8 ;  /* 0x00000008ff047e24 */ /* 0x000fe2000f8e00ff */
[----:B----4-:R-:W-:Y:S01]  /*5600*/  MOV R7, UR7 ;  /* 0x0000000700077c02 */ /* 0x010fe20008000f00 */
[----:B------:R-:W-:Y:S01]  /*5610*/  IMAD.U32 R6, RZ, RZ, UR6 ;  /* 0x00000006ff067e24 */ /* 0x000fe2000f8e00ff */
[----:B--2---:R-:W-:Y:S01]  /*5620*/  MOV R11, UR5 ;  /* 0x00000005000b7c02 */ /* 0x004fe20008000f00 */
[----:B------:R-:W-:Y:S02]  /*5630*/  IMAD.U32 R10, RZ, RZ, UR4 ;  /* 0x00000004ff0a7e24 */ /* 0x000fe4000f8e00ff */
[----:B------:R-:W-:Y:S07]  /*5640*/  LEPC R20, `(.L_x_85) ;  /* 0x000000001014794e */ /* 0x000fee0000000000 */
[----:B---3-5:R-:W-:Y:S05]  /*5650*/  CALL.ABS.NOINC R14 ;  /* 0x000000000e007343 */ /* 0x028fea0003c00000 */
.L_x_85:
[----:B------:R-:W1:Y:S01]  /*5660*/  LDCU.64 UR8, c[0x4][0x80] ;  /* 0x01001000ff0877ac */ /* 0x000e620008000a00 */
[----:B------:R-:W2:Y:S01]  /*5670*/  LDC.64 R2, c[0x4][R2] ;  /* 0x0100000002027b82 */ /* 0x000ea20000000a00 */
[----:B------:R-:W-:Y:S02]  /*5680*/  HFMA2 R12, -RZ, RZ, 0, 5.9604644775390625e-08 ;  /* 0x00000001ff0c7431 */ /* 0x000fe400000001ff */
[----:B------:R-:W-:Y:S02]  /*5690*/  IMAD.MOV.U32 R8, RZ, RZ, 0x70 ;  /* 0x00000070ff087424 */ /* 0x000fe400078e00ff */
[----:B------:R-:W-:Y:S01]  /*56a0*/  IMAD.MOV.U32 R13, RZ, RZ, RZ ;  /* 0x000000ffff0d7224 */ /* 0x000fe200078e00ff */
[----:B------:R-:W3:Y:S01]  /*56b0*/  LDCU.64 UR6, c[0x4][0x88] ;  /* 0x01001100ff0677ac */ /* 0x000ee20008000a00 */
[----:B------:R-:W4:Y:S01]  /*56c0*/  LDCU.64 UR4, c[0x4][0x8] ;  /* 0x01000100ff0477ac */ /* 0x000f220008000a00 */
[----:B-1----:R-:W-:Y:S02]  /*56d0*/  MOV R4, UR8 ;  /* 0x0000000800047c02 */ /* 0x002fe40008000f00 */
[----:B------:R-:W-:Y:S02]  /*56e0*/  MOV R5, UR9 ;  /* 0x0000000900057c02 */ /* 0x000fe40008000f00 */
[----:B---3--:R-:W-:Y:S01]  /*56f0*/  MOV R7, UR7 ;  /* 0x0000000700077c02 */ /* 0x008fe20008000f00 */
[----:B------:R-:W-:Y:S01]  /*5700*/  IMAD.U32 R6, RZ, RZ, UR6 ;  /* 0x00000006ff067e24 */ /* 0x000fe2000f8e00ff */
[----:B----4-:R-:W-:Y:S01]  /*5710*/  MOV R11, UR5 ;  /* 0x00000005000b7c02 */ /* 0x010fe20008000f00 */
[----:B------:R-:W-:Y:S02]  /*5720*/  IMAD.U32 R10, RZ, RZ, UR4 ;  /* 0x00000004ff0a7e24 */ /* 0x000fe4000f8e00ff */
[----:B------:R-:W-:Y:S07]  /*5730*/  LEPC R20, `(.L_x_84) ;  /* 0x000000001014794e */ /* 0x000fee0000000000 */
[----:B--2---:R-:W-:Y:S05]  /*5740*/  CALL.ABS.NOINC R2 ;  /* 0x0000000002007343 */ /* 0x004fea0003c00000 */
.L_x_84:
[----:B------:R-:W-:Y:S01]  /*5750*/  ISETP.NE.U32.AND P4, PT, R62, RZ, PT ;  /* 0x000000ff3e00720c */ /* 0x000fe20003f85070 */
[----:B------:R-:W-:Y:S01]  /*5760*/  UISETP.NE.AND UP2, UPT, UR53, URZ, UPT ;  /* 0x000000ff3500728c */ /* 0x000fe2000bf45270 */
[----:B------:R-:W-:Y:S01]  /*5770*/  ISETP.NE.U32.AND P2, PT, RZ, UR38, PT ;  /* 0x00000026ff007c0c */ /* 0x000fe2000bf45070 */
[----:B------:R-:W-:Y:S01]  /*5780*/  UISETP.NE.U32.AND UP1, UPT, UR44, URZ, UPT ;  /* 0x000000ff2c00728c */ /* 0x000fe2000bf25070 */
[----:B------:R-:W-:Y:S01]  /*5790*/  ISETP.NE.AND.EX P4, PT, R63, RZ, PT, P4 ;  /* 0x000000ff3f00720c */ /* 0x000fe20003f85340 */
[----:B------:R-:W-:Y:S01]  /*57a0*/  UPLOP3.LUT UP0, UPT, UPT, UPT, UPT, 0x40, 0x4 ;  /* 0x000000000004789c */ /* 0x000fe20003f0e870 */
[----:B------:R-:W-:Y:S01]  /*57b0*/  ISETP.NE.AND.EX P2, PT, RZ, UR39, PT, P2 ;  /* 0x00000027ff007c0c */ /* 0x000fe2000bf45320 */
[----:B------:R-:W-:Y:S01]  /*57c0*/  UISETP.NE.AND.EX UP1, UPT, UR45, URZ, UPT, UP1 ;  /* 0x000000ff2d00728c */ /* 0x000fe2000bf25310 */
[----:B------:R-:W-:Y:S04]  /*57d0*/  PLOP3.LUT P1, PT, PT, PT, UP2, 0x80, 0x8 ;  /* 0x000000000008781c */ /* 0x000fe80003f2f028 */
[----:B------:R-:W-:Y:S06]  /*57e0*/  @UP2 UPLOP3.LUT UP0, UPT, UPT, UPT, UP1, 0x80, 0x8 ;  /* 0x000000000008289c */ /* 0x000fec0003f0f010 */
[----:B------:R-:W-:Y:S01]  /*57f0*/  PLOP3.LUT P0, PT, PT, PT, UP0, 0x80, 0x8 ;  /* 0x000000000008781c */ /* 0x000fe20003f0f008 */
[----:B------:R-:W-:Y:S01]  /*5800*/  @!UPT UIADD3 URZ, UPT, UPT, URZ, URZ, URZ ;  /* 0x000000fffffff290 */ /* 0x000fe2000fffe0ff */
[----:B------:R-:W-:Y:S11]  /*5810*/  BRA.U !UP1, `(.L_x_86) ;  /* 0x0000000109387547 */ /* 0x000ff6000b800000 */
[----:B------:R-:W-:Y:S01]  /*5820*/  UISETP.NE.U32.AND UP0, UPT, UR38, URZ, UPT ;  /* 0x000000ff2600728c */ /* 0x000fe2000bf05070 */
[----:B------:R-:W-:Y:S02]  /*5830*/  HFMA2 R0, -RZ, RZ, 0, 5.9604644775390625e-08 ;  /* 0x00000001ff007431 */ /* 0x000fe400000001ff */
[----:B------:R-:W-:Y:S01]  /*5840*/  IMAD.MOV.U32 R67, RZ, RZ, 0x1 ;  /* 0x00000001ff437424 */ /* 0x000fe200078e00ff */
[----:B------:R-:W-:Y:S06]  /*5850*/  UISETP.NE.AND.EX UP0, UPT, UR39, URZ, UPT, UP0 ;  /* 0x000000ff2700728c */ /* 0x000fec000bf05300 */
[----:B------:R-:W-:Y:S05]  /*5860*/  PLOP3.LUT P3, PT, PT, PT, UP0, 0x80, 0x8 ;  /* 0x000000000008781c */ /* 0x000fea0003f6f008 */
[----:B------:R-:W1:Y:S01]  /*5870*/  @UP0 LDCU.64 UR6, c[0x0][0x888] ;  /* 0x00011100ff0607ac */ /* 0x000e620008000a00 */
[----:B------:R-:W-:Y:S07]  /*5880*/  @UP0 UIMAD UR4, UR36, UR44, URZ ;  /* 0x0000002c240402a4 */ /* 0x000fee000f8e02ff */
[----:B------:R-:W-:Y:S01]  /*5890*/  @!P3 PRMT R67, R0, 0x7610, R67 ;  /* 0x000076100043b816 */ /* 0x000fe20000000043 */
[----:B-1----:R-:W-:Y:S03]  /*58a0*/  @UP0 UIMAD.WIDE UR6, UR4, 0x4, UR6 ;  /* 0x00000004040608a5 */ /* 0x002fe6000f8e0206 */
[----:B------:R-:W1:Y:S03]  /*58b0*/  @!UP0 LDCU UR4, c[0x0][0x880] ;  /* 0x00011000ff0487ac */ /* 0x000e660008000800 */
[----:B------:R-:W-:Y:S01]  /*58c0*/  IMAD.U32 R2, RZ, RZ, UR6 ;  /* 0x00000006ff027e24 */ /* 0x000fe2000f8e00ff */
[----:B------:R-:W-:Y:S05]  /*58d0*/  MOV R3, UR7 ;  /* 0x0000000700037c02 */ /* 0x000fea0008000f00 */
[----:B-----5:R2:W5:Y:S02]  /*58e0*/  @P3 LDG.E R35, desc[UR46][R2.64] ;  /* 0x0000002e02233981 */ /* 0x020564000c1e1900 */
[----:B-12---:R-:W-:Y:S02]  /*58f0*/  @!P3 IMAD.U32 R35, RZ, RZ, UR4 ;  /* 0x00000004ff23be24 */ /* 0x006fe4000f8e00ff */
.L_x_86:
[----:B------:R-:W-:Y:S05]  /*5900*/  @!P4 BRA `(.L_x_87) ;  /* 0x000000000020c947 */ /* 0x000fea0003800000 */
[----:B------:R-:W-:Y:S04]  /*5910*/  ISETP.NE.U32.AND P3, PT, R60, RZ, PT ;  /* 0x000000ff3c00720c */ /* 0x000fe80003f65070 */
[----:B------:R-:W-:Y:S11]  /*5920*/  ISETP.NE.AND.EX P3, PT, R61, RZ, PT, P3 ;  /* 0x000000ff3d00720c */ /* 0x000ff60003f65330 */
[----:B------:R-:W-:Y:S02]  /*5930*/  @!UPT UIADD3 URZ, UPT, UPT, URZ, URZ, URZ ;  /* 0x000000fffffff290 */ /* 0x000fe4000fffe0ff */
[----:B------:R-:W1:Y:S01]  /*5940*/  @P3 LDC.64 R2, c[0x0][0x8a8] ;  /* 0x00022a00ff023b82 */ /* 0x000e620000000a00 */
[----:B------:R-:W-:Y:S04]  /*5950*/  @P3 IMAD R0, R62, UR36, RZ ;  /* 0x000000243e003c24 */ /* 0x000fe8000f8e02ff */
[----:B-1----:R-:W-:Y:S05]  /*5960*/  @P3 IMAD.WIDE R2, R0, 0x4, R2 ;  /* 0x0000000400023825 */ /* 0x002fea00078e0202 */
[----:B-----5:R1:W5:Y:S02]  /*5970*/  @P3 LDG.E R33, desc[UR46][R2.64] ;  /* 0x0000002e02213981 */ /* 0x020364000c1e1900 */
[----:B-1----:R-:W2:Y:S02]  /*5980*/  @!P3 LDC R33, c[0x0][0x8a0] ;  /* 0x00022800ff21bb82 */ /* 0x002ea40000000800 */
.L_x_87:
[----:B-----5:R-:W-:Y:S01]  /*5990*/  FSETP.NEU.AND P3, PT, R35, RZ, PT ;  /* 0x000000ff2300720b */ /* 0x020fe20003f6d000 */
[----:B------:R-:W-:Y:S01]  /*59a0*/  ULOP3.LUT UR4, UR51, 0x1, URZ, 0x3c, !UPT ;  /* 0x0000000133047892 */ /* 0x000fe2000f8e3cff */
[----:B------:R-:W-:Y:S01]  /*59b0*/  SEL R9, RZ, 0xffffffff, P2 ;  /* 0xffffffffff097807 */ /* 0x000fe20001000000 */
[----:B------:R-:W-:Y:S01]  /*59c0*/  BSSY B1, `(.L_x_88) ;  /* 0x000004d000017945 */ /* 0x000fe20003800000 */
[----:B------:R-:W-:Y:S01]  /*59d0*/  @P1 LOP3.LUT P2, RZ, R67, 0xff, RZ, 0xc0, !PT ;  /* 0x000000ff43ff1812 */ /* 0x000fe2000784c0ff */
[----:B------:R-:W-:Y:S01]  /*59e0*/  IMAD.MOV.U32 R87, RZ, RZ, 0x1 ;  /* 0x00000001ff577424 */ /* 0x000fe200078e00ff */
[----:B------:R-:W-:Y:S01]  /*59f0*/  @P1 SEL R2, RZ, 0xffffffff, P3 ;  /* 0xffffffffff021807 */ /* 0x000fe20001800000 */
[----:B------:R-:W-:Y:S01]  /*5a00*/  IMAD.U32 R42, RZ, RZ, UR4 ;  /* 0x00000004ff2a7e24 */ /* 0x000fe2000f8e00ff */
[----:B------:R-:W-:Y:S01]  /*5a10*/  LEA R84, R30, UR48, 0x3 ;  /* 0x000000301e547c11 */ /* 0x000fe2000f8e18ff */
[----:B------:R-:W-:Y:S01]  /*5a20*/  IMAD.U32 R43, RZ, RZ, UR56 ;  /* 0x00000038ff2b7e24 */ /* 0x000fe2000f8e00ff */
[----:B------:R-:W-:Y:S02]  /*5a30*/  @P0 SEL R2, R9, R2, !P2 ;  /* 0x0000000209020207 */ /* 0x000fe40005000000 */
[----:B------:R-:W-:Y:S02]  /*5a40*/  CS2R R46, SRZ ;  /* 0x00000000002e7805 */ /* 0x000fe4000001ff00 */
[----:B------:R-:W-:Y:S02]  /*5a50*/  SHF.L.U32 R7, R76, 0x1f, RZ ;  /* 0x0000001f4c077819 */ /* 0x000fe400000006ff */
[----:B------:R-:W-:Y:S02]  /*5a60*/  CS2R R44, SRZ ;  /* 0x00000000002c7805 */ /* 0x000fe4000001ff00 */
[----:B------:R-:W-:Y:S02]  /*5a70*/  @P1 LOP3.LUT R2, R2, 0x1, RZ, 0xc0, !PT ;  /* 0x0000000102021812 */ /* 0x000fe400078ec0ff */
[----:B------:R-:W-:Y:S02]  /*5a80*/  CS2R R50, SRZ ;  /* 0x0000000000327805 */ /* 0x000fe4000001ff00 */
[----:B------:R-:W-:Y:S02]  /*5a90*/  PLOP3.LUT P2, PT, PT, PT, UP1, 0x80, 0x8 ;  /* 0x000000000008781c */ /* 0x000fe40003f4f018 */
[----:B------:R-:W-:Y:S02]  /*5aa0*/  CS2R R48, SRZ ;  /* 0x0000000000307805 */ /* 0x000fe4000001ff00 */
[----:B------:R-:W-:Y:S01]  /*5ab0*/  ISETP.NE.U32.OR P5, PT, R2, 0x1, !P1 ;  /* 0x000000010200780c */ /* 0x000fe20004fa5470 */
[----:B------:R-:W-:Y:S01]  /*5ac0*/  IMAD.U32 R2, RZ, RZ, UR56 ;  /* 0x00000038ff027e24 */ /* 0x000fe2000f8e00ff */
[----:B------:R-:W-:Y:S02]  /*5ad0*/  LEA.HI R5, R30, R30, RZ, 0x1 ;  /* 0x0000001e1e057211 */ /* 0x000fe400078f08ff */
[----:B------:R-:W-:Y:S02]  /*5ae0*/  CS2R R54, SRZ ;  /* 0x0000000000367805 */ /* 0x000fe4000001ff00 */
[----:B------:R-:W-:Y:S02]  /*5af0*/  LOP3.LUT P4, R81, R67, 0xff, RZ, 0xc0, !PT ;  /* 0x000000ff43517812 */ /* 0x000fe4000788c0ff */
[----:B------:R-:W-:Y:S02]  /*5b00*/  CS2R R52, SRZ ;  /* 0x0000000000347805 */ /* 0x000fe4000001ff00 */
[----:B------:R-:W-:Y:S01]  /*5b10*/  LEA R0, R2, UR48, 0x3 ;  /* 0x0000003002007c11 */ /* 0x000fe2000f8e18ff */
[C---:B------:R-:W-:Y:S01]  /*5b20*/  IMAD.SHL.U32 R3, R5.reuse, 0x20, RZ ;  /* 0x0000002005037824 */ /* 0x040fe200078e00ff */
[----:B------:R-:W-:Y:S02]  /*5b30*/  SEL R2, RZ, 0xffffffff, P3 ;  /* 0xffffffffff027807 */ /* 0x000fe40001800000 */
[----:B------:R-:W-:Y:S02]  /*5b40*/  CS2R R58, SRZ ;  /* 0x00000000003a7805 */ /* 0x000fe4000001ff00 */
[----:B------:R-:W-:Y:S02]  /*5b50*/  LOP3.LUT R5, R5, 0xffe, RZ, 0xc0, !PT ;  /* 0x00000ffe05057812 */ /* 0x000fe400078ec0ff */
[----:B------:R-:W-:Y:S02]  /*5b60*/  CS2R R56, SRZ ;  /* 0x0000000000387805 */ /* 0x000fe4000001ff00 */
[----:B------:R-:W-:Y:S02]  /*5b70*/  @P2 SEL R2, R9, R2, !P4 ;  /* 0x0000000209022207 */ /* 0x000fe40006000000 */
[----:B------:R-:W-:Y:S01]  /*5b80*/  @P5 SHF.L.U32 R11, R42, 0x1f, RZ ;  /* 0x0000001f2a0b5819 */ /* 0x000fe200000006ff */
[----:B------:R-:W-:Y:S01]  /*5b90*/  IMAD.IADD R34, R30, 0x1, -R5 ;  /* 0x000000011e227824 */ /* 0x000fe200078e0a05 */
[----:B------:R-:W-:Y:S02]  /*5ba0*/  LOP3.LUT R3, R3, 0xffffffc0, RZ, 0xc0, !PT ;  /* 0xffffffc003037812 */ /* 0x000fe400078ec0ff */
[----:B------:R-:W1:Y:S01]  /*5bb0*/  @P5 SYNCS.PHASECHK.TRANS64.TRYWAIT P1, [R0+URZ+0x60], R11 ;  /* 0x0000600b000055a7 */ /* 0x000e6200080211ff */
[----:B------:R-:W-:Y:S02]  /*5bc0*/  LOP3.LUT R2, R2, 0x1, RZ, 0xc0, !PT ;  /* 0x0000000102027812 */ /* 0x000fe400078ec0ff */
[----:B------:R-:W-:Y:S01]  /*5bd0*/  IMAD.IADD R3, R32, 0x1, R3 ;  /* 0x0000000120037824 */ /* 0x000fe200078e0203 */
[----:B------:R-:W-:Y:S02]  /*5be0*/  P2R R83, PR, RZ, 0x20 ;  /* 0x00000020ff537803 */ /* 0x000fe40000000000 */
[----:B------:R-:W-:Y:S01]  /*5bf0*/  ISETP.NE.U32.AND P2, PT, R2, 0x1, PT ;  /* 0x000000010200780c */ /* 0x000fe20003f45070 */
[----:B------:R-:W-:Y:S03]  /*5c00*/  IMAD R34, R34, 0x100000, R3 ;  /* 0x0010000022227824 */ /* 0x000fe600078e0203 */
[----:B------:R-:W-:Y:S01]  /*5c10*/  P2R R88, PR, RZ, 0x4 ;  /* 0x00000004ff587803 */ /* 0x000fe20000000000 */
[----:B------:R3:W4:Y:S01]  /*5c20*/  SYNCS.PHASECHK.TRANS64.TRYWAIT P0, [R84+URZ+0xc0], R7 ;  /* 0x0000c007540075a7 */ /* 0x00072200080011ff */
[----:B-1----:R-:W-:Y:S01]  /*5c30*/  @P5 SEL R87, RZ, 0x1, !P1 ;  /* 0x00000001ff575807 */ /* 0x002fe20004800000 */
[----:B---3--:R-:W-:Y:S06]  /*5c40*/  @!P5 BRA `(.L_x_89) ;  /* 0x000000000090d947 */ /* 0x008fec0003800000 */
[----:B------:R-:W-:Y:S01]  /*5c50*/  HFMA2 R55, -RZ, RZ, 0, 0 ;  /* 0x00000000ff377431 */ /* 0x000fe200000001ff */
[----:B------:R-:W-:Y:S01]  /*5c60*/  ISETP.NE.AND P1, PT, R87, RZ, PT ;  /* 0x000000ff5700720c */ /* 0x000fe20003f25270 */
[----:B------:R-:W-:Y:S01]  /*5c70*/  IMAD.U32 R3, RZ, RZ, UR56 ;  /* 0x00000038ff037e24 */ /* 0x000fe2000f8e00ff */
[----:B------:R-:W-:Y:S11]  /*5c80*/  BSSY B0, `(.L_x_90) ;  /* 0x0000005000007945 */ /* 0x000ff60003800000 */
[----:B------:R-:W-:Y:S05]  /*5c90*/  @P1 BRA `(.L_x_91) ;  /* 0x00000000000c1947 */ /* 0x000fea0003800000 */
[----:B------:R-:W-:Y:S04]  /*5ca0*/  SHF.L.U32 R5, R42, 0x1f, RZ ;  /* 0x0000001f2a057819 */ /* 0x000fe800000006ff */
[----:B------:R-:W1:Y:S02]  /*5cb0*/  SYNCS.PHASECHK.TRANS64.TRYWAIT P1, [R0+URZ+0x60], R5 ;  /* 0x00006005000075a7 */ /* 0x000e6400080211ff */
[----:B-1----:R-:W-:Y:S05]  /*5cc0*/  @!P1 BRA `(.L_x_92) ;  /* 0x0000002000689947 */ /* 0x002fea0003800000 */
.L_x_91:
[----:B------:R-:W-:Y:S05]  /*5cd0*/  BSYNC B0 ;  /* 0x0000000000007941 */ /* 0x000fea0003800000 */
.L_x_90:
[----:B------:R-:W-:Y:S01]  /*5ce0*/  ISETP.NE.AND P1, PT, R88, RZ, PT ;  /* 0x000000ff5800720c */ /* 0x000fe20003f25270 */
[----:B------:R-:W-:Y:S01]  /*5cf0*/  IMAD.MOV.U32 R54, RZ, RZ, RZ ;  /* 0x000000ffff367224 */ /* 0x000fe200078e00ff */
[----:B------:R-:W-:Y:S02]  /*5d00*/  CS2R R52, SRZ ;  /* 0x0000000000347805 */ /* 0x000fe4000001ff00 */
[----:B------:R-:W-:Y:S02]  /*5d10*/  CS2R R58, SRZ ;  /* 0x00000000003a7805 */ /* 0x000fe4000001ff00 */
[----:B------:R-:W-:Y:S02]  /*5d20*/  CS2R R56, SRZ ;  /* 0x0000000000387805 */ /* 0x000fe4000001ff00 */
[----:B------:R-:W-:Y:S02]  /*5d30*/  CS2R R50, SRZ ;  /* 0x0000000000327805 */ /* 0x000fe4000001ff00 */
[----:B------:R-:W-:Y:S02]  /*5d40*/  CS2R R48, SRZ ;  /* 0x0000000000307805 */ /* 0x000fe4000001ff00 */
[----:B------:R-:W-:Y:S02]  /*5d50*/  CS2R R46, SRZ ;  /* 0x00000000002e7805 */ /* 0x000fe4000001ff00 */
[----:B------:R-:W-:Y:S01]  /*5d60*/  CS2R R44, SRZ ;  /* 0x00000000002c7805 */ /* 0x000fe2000001ff00 */
[----:B------:R-:W-:Y:S01]  /*5d70*/  @P1 IMAD R4, R3, 0x800, R72 ;  /* 0x0000080003041824 */ /* 0x000fe200078e0248 */
[----:B------:R-:W-:Y:S05]  /*5d80*/  @P1 WARPSYNC.ALL ;  /* 0x0000000000001948 */ /* 0x000fea0003800000 */
[----:B------:R-:W-:Y:S01]  /*5d90*/  @P1 LEA R4, R4, UR48, 0x2 ;  /* 0x0000003004041c11 */ /* 0x000fe2000f8e10ff */
[----:B------:R-:W-:Y:S04]  /*5da0*/  UIADD3 UR5, UPT, UPT, UR56, 0x1, URZ ;  /* 0x0000000138057890 */ /* 0x000fe8000fffe0ff */
[----:B------:R3:W2:Y:S01]  /*5db0*/  @P1 LDSM.16.M88.4 R56, [R4+0x400] ;  /* 0x000400000438183b */ /* 0x0006a20000000200 */
[----:B-1----:R-:W-:Y:S01]  /*5dc0*/  @P1 VIADD R0, R4, 0x400 ;  /* 0x0000040004001836 */ /* 0x002fe20000000000 */
[----:B------:R-:W-:Y:S01]  /*5dd0*/  UISETP.NE.AND UP0, UPT, UR5, 0x3, UPT ;  /* 0x000000030500788c */ /* 0x000fe2000bf05270 */
[C---:B------:R-:W-:Y:S02]  /*5de0*/  @P1 IMAD R2, R78.reuse, 0x4, R4 ;  /* 0x000000044e021824 */ /* 0x040fe400078e0204 */
[C---:B------:R-:W-:Y:S01]  /*5df0*/  @P1 IMAD R5, R77.reuse, 0x4, R0 ;  /* 0x000000044d051824 */ /* 0x040fe200078e0200 */
[----:B------:R-:W-:Y:S01]  /*5e00*/  USEL UR4, URZ, 0x1, UP0 ;  /* 0x00000001ff047887 */ /* 0x000fe20008000000 */
[----:B------:R-:W-:Y:S01]  /*5e10*/  @P1 IMAD R0, R77, 0x4, R4 ;  /* 0x000000044d001824 */ /* 0x000fe200078e0204 */
[----:B------:R3:W1:Y:S01]  /*5e20*/  @P1 LDSM.16.M88.4 R52, [R2+0x400] ;  /* 0x000400000234183b */ /* 0x0006620000000200 */
[----:B------:R-:W-:Y:S01]  /*5e30*/  @P1 IMAD R3, R78, 0x4, R5 ;  /* 0x000000044e031824 */ /* 0x000fe200078e0205 */
[----:B------:R-:W-:Y:S02]  /*5e40*/  USEL UR5, UR5, URZ, UP0 ;  /* 0x000000ff05057287 */ /* 0x000fe40008000000 */
[----:B------:R3:W1:Y:S01]  /*5e50*/  @P1 LDSM.16.M88.4 R48, [R0+0x400] ;  /* 0x000400000030183b */ /* 0x0006620000000200 */
[----:B------:R-:W-:Y:S03]  /*5e60*/  LOP3.LUT R42, R42, UR4, RZ, 0x3c, !PT ;  /* 0x000000042a2a7c12 */ /* 0x000fe6000f8e3cff */
[----:B------:R3:W1:Y:S01]  /*5e70*/  @P1 LDSM.16.M88.4 R44, [R3] ;  /* 0x00000000032c183b */ /* 0x0006620000000200 */
[----:B------:R-:W-:Y:S03]  /*5e80*/  IMAD.U32 R43, RZ, RZ, UR5 ;  /* 0x00000005ff2b7e24 */ /* 0x000fe6000f8e00ff */
.L_x_89:
[----:B------:R-:W-:Y:S05]  /*5e90*/  BSYNC B1 ;  /* 0x0000000000017941 */ /* 0x000fea0003800000 */
.L_x_88:
[----:B---3--:R-:W-:Y:S04]  /*5ea0*/  SHF.R.U32.HI R0, RZ, 0x15, R34 ;  /* 0x00000015ff007819 */ /* 0x008fe80000011622 */
[----:B------:R-:W-:Y:S01]  /*5eb0*/  LOP3.LUT P1, RZ, R0, 0x3, R73, 0x48, !PT ;  /* 0x0000000300ff7812 */ /* 0x000fe20007824849 */
[----:B------:R-:W-:Y:S01]  /*5ec0*/  @!UPT UIADD3 URZ, UPT, UPT, URZ, URZ, URZ ;  /* 0x000000fffffff290 */ /* 0x000fe2000fffe0ff */
[----:B----4-:R-:W-:Y:S11]  /*5ed0*/  @P0 BRA `(.L_x_93) ;  /* 0x0000000000080947 */ /* 0x010ff60003800000 */
[----:B------:R-:W3:Y:S02]  /*5ee0*/  SYNCS.PHASECHK.TRANS64.TRYWAIT P0, [R84+URZ+0xc0], R7 ;  /* 0x0000c007540075a7 */ /* 0x000ee400080011ff */
[----:B---3--:R-:W-:Y:S05]  /*5ef0*/  @!P0 BRA `(.L_x_94) ;  /* 0x0000001c00f08947 */ /* 0x008fea0003800000 */
.L_x_93:
[----:B------:R-:W-:Y:S05]  /*5f00*/  @!P1 BRA `(.L_x_95) ;  /* 0x0000000000409947 */ /* 0x000fea0003800000 */
[----:B------:R-:W4:Y:S01]  /*5f10*/  LDCU.64 UR8, c[0x4][0x70] ;  /* 0x01000e00ff0877ac */ /* 0x000f220008000a00 */
[----:B------:R-:W-:Y:S01]  /*5f20*/  MOV R3, 0x0 ;  /* 0x0000000000037802 */ /* 0x000fe20000000f00 */
[----:B------:R-:W-:Y:S02]  /*5f30*/  HFMA2 R12, -RZ, RZ, 0, 5.9604644775390625e-08 ;  /* 0x00000001ff0c7431 */ /* 0x000fe400000001ff */
[----:B------:R-:W-:Y:S02]  /*5f40*/  IMAD.MOV.U32 R8, RZ, RZ, 0x192 ;  /* 0x00000192ff087424 */ /* 0x000fe400078e00ff */
[----:B------:R-:W-:Y:S01]  /*5f50*/  IMAD.MOV.U32 R13, RZ, RZ, RZ ;  /* 0x000000ffff0d7224 */ /* 0x000fe200078e00ff */
[----:B------:R-:W3:Y:S01]  /*5f60*/  LDCU.64 UR6, c[0x4][0x78] ;  /* 0x01000f00ff0677ac */ /* 0x000ee20008000a00 */
[----:B------:R-:W1:Y:S01]  /*5f70*/  LDC.64 R2, c[0x4][R3] ;  /* 0x0100000003027b82 */ /* 0x000e620000000a00 */
[----:B------:R-:W5:Y:S01]  /*5f80*/  LDCU.64 UR4, c[0x4][0x10] ;  /* 0x01000200ff0477ac */ /* 0x000f620008000a00 */
[----:B----4-:R-:W-:Y:S01]  /*5f90*/  MOV R5, UR9 ;  /* 0x0000000900057c02 */ /* 0x010fe20008000f00 */
[----:B------:R-:W-:Y:S01]  /*5fa0*/  IMAD.U32 R4, RZ, RZ, UR8 ;  /* 0x00000008ff047e24 */ /* 0x000fe2000f8e00ff */
[----:B---3--:R-:W-:Y:S01]  /*5fb0*/  MOV R7, UR7 ;  /* 0x0000000700077c02 */ /* 0x008fe20008000f00 */
[----:B------:R-:W-:Y:S01]  /*5fc0*/  IMAD.U32 R6, RZ, RZ, UR6 ;  /* 0x00000006ff067e24 */ /* 0x000fe2000f8e00ff */
[----:B-----5:R-:W-:Y:S01]  /*5fd0*/  MOV R11, UR5 ;  /* 0x00000005000b7c02 */ /* 0x020fe20008000f00 */
[----:B------:R-:W-:Y:S02]  /*5fe0*/  IMAD.U32 R10, RZ, RZ, UR4 ;  /* 0x00000004ff0a7e24 */ /* 0x000fe4000f8e00ff */
[----:B------:R-:W-:Y:S07]  /*5ff0*/  LEPC R20, `(.L_x_95) ;  /* 0x000000001014794e */ /* 0x000fee0000000000 */
[----:B-12---:R-:W-:Y:S05]  /*6000*/  CALL.ABS.NOINC R2 ;  /* 0x0000000002007343 */ /* 0x006fea0003c00000 */
.L_x_95:
[----:B--2---:R-:W-:Y:S01]  /*6010*/  LOP3.LUT R20, R56, 0xffffe000, RZ, 0xc0, !PT ;  /* 0xffffe00038147812 */ /* 0x004fe200078ec0ff */
[----:B------:R-:W-:Y:S05]  /*6020*/  WARPSYNC.ALL ;  /* 0x0000000000007948 */ /* 0x000fea0003800000 */
[----:B------:R-:W-:Y:S01]  /*6030*/  R2UR UR4, R34 ;  /* 0x00000000220472ca */ /* 0x000fe200000e0000 */
[----:B------:R-:W-:Y:S01]  /*6040*/  IMAD.SHL.U32 R86, R78, 0x4, RZ ;  /* 0x000000044e567824 */ /* 0x000fe200078e00ff */
[----:B------:R-:W-:Y:S01]  /*6050*/  LOP3.LUT R21, R57, 0xffffe000, RZ, 0xc0, !PT ;  /* 0xffffe00039157812 */ /* 0x000fe200078ec0ff */
[----:B------:R-:W-:Y:S01]  /*6060*/  IMAD.U32 R85, RZ, RZ, UR56 ;  /* 0x00000038ff557e24 */ /* 0x000fe2000f8e00ff */
[----:B------:R-:W-:Y:S01]  /*6070*/  LOP3.LUT R40, R58, 0xffffe000, RZ, 0xc0, !PT ;  /* 0xffffe0003a287812 */ /* 0x000fe200078ec0ff */
[----:B------:R-:W-:Y:S01]  /*6080*/  BSSY.RECONVERGENT B0, `(.L_x_96) ;  /* 0x0000059000007945 */ /* 0x000fe20003800200 */
[----:B-1----:R-:W-:Y:S01]  /*6090*/  LOP3.LUT R41, R54, 0xffffe000, RZ, 0xc0, !PT ;  /* 0xffffe00036297812 */ /* 0x002fe200078ec0ff */
[----:B------:R-:W-:Y:S01]  /*60a0*/  IMAD R89, R85, 0x800, R72 ;  /* 0x0000080055597824 */ /* 0x000fe200078e0248 */
[----:B------:R-:W-:Y:S01]  /*60b0*/  ISETP.NE.AND P0, PT, R79, RZ, PT ;  /* 0x000000ff4f00720c */ /* 0x000fe20003f05270 */
[----:B------:R-:W-:Y:S03]  /*60c0*/  IMAD.SHL.U32 R85, R77, 0x4, RZ ;  /* 0x000000044d557824 */ /* 0x000fe600078e00ff */
[----:B------:R-:W-:Y:S01]  /*60d0*/  LEA R89, R89, UR48, 0x2 ;  /* 0x0000003059597c11 */ /* 0x000fe2000f8e10ff */
[----:B---3--:R-:W1:Y:S03]  /*60e0*/  LDTM.16dp128bit.x8 R4, tmem[UR4] ;  /* 0x00000004000479ee */ /* 0x008e660008180000 */
[C-C-:B------:R-:W-:Y:S02]  /*60f0*/  IADD3 R92, PT, PT, R86.reuse, 0x400, R89.reuse ;  /* 0x00000400565c7810 */ /* 0x140fe40007ffe059 */
[----:B------:R-:W-:Y:S05]  /*6100*/  IADD3 R91, PT, PT, R85, 0x400, R89 ;  /* 0x00000400555b7810 */ /* 0x000fea0007ffe059 */
[----:B------:R-:W-:Y:S02]  /*6110*/  IMAD.IADD R90, R86, 0x1, R91 ;  /* 0x00000001565a7824 */ /* 0x000fe400078e025b */
[C---:B-1----:R-:W-:Y:S01]  /*6120*/  FMUL R0, R33.reuse, R4 ;  /* 0x0000000421007220 */ /* 0x042fe20000400000 */
[C---:B------:R-:W-:Y:S01]  /*6130*/  FMUL R2, R33.reuse, R5 ;  /* 0x0000000521027220 */ /* 0x040fe20000400000 */
[C---:B------:R-:W-:Y:S01]  /*6140*/  FMUL R3, R33.reuse, R6 ;  /* 0x0000000621037220 */ /* 0x040fe20000400000 */
[----:B------:R-:W-:Y:S01]  /*6150*/  FMUL R7, R33, R7 ;  /* 0x0000000721077220 */ /* 0x000fe20000400000 */
[----:B------:R-:W-:Y:S01]  /*6160*/  FFMA R36, R35, R20, R0 ;  /* 0x0000001423247223 */ /* 0x000fe20000000000 */
[----:B------:R-:W-:Y:S01]  /*6170*/  LOP3.LUT R20, R59, 0xffffe000, RZ, 0xc0, !PT ;  /* 0xffffe0003b147812 */ /* 0x000fe200078ec0ff */
[C---:B------:R-:W-:Y:S01]  /*6180*/  FFMA R37, R35.reuse, R21, R2 ;  /* 0x0000001523257223 */ /* 0x040fe20000000002 */
[----:B------:R-:W-:Y:S01]  /*6190*/  LOP3.LUT R21, R52, 0xffffe000, RZ, 0xc0, !PT ;  /* 0xffffe00034157812 */ /* 0x000fe200078ec0ff */
[----:B------:R-:W-:Y:S01]  /*61a0*/  FFMA R38, R35, R40, R3 ;  /* 0x0000002823267223 */ /* 0x000fe20000000003 */
[----:B------:R-:W-:Y:S01]  /*61b0*/  LOP3.LUT R40, R53, 0xffffe000, RZ, 0xc0, !PT ;  /* 0xffffe00035287812 */ /* 0x000fe200078ec0ff */
[----:B------:R-:W-:Y:S01]  /*61c0*/  FMUL R4, R33, R8 ;  /* 0x0000000821047220 */ /* 0x000fe20000400000 */
[----:B------:R-:W-:Y:S01]  /*61d0*/  F2FP.TF32.F32.PACK_B R36, R36 ;  /* 0x00000024ff24723e */ /* 0x000fe200024050ff */
[----:B------:R-:W-:Y:S01]  /*61e0*/  FFMA R39, R35, R20, R7 ;  /* 0x0000001423277223 */ /* 0x000fe20000000007 */
[----:B------:R-:W-:Y:S01]  /*61f0*/  LOP3.LUT R20, R55, 0xffffe000, RZ, 0xc0, !PT ;  /* 0xffffe00037147812 */ /* 0x000fe200078ec0ff */
[C---:B------:R-:W-:Y:S01]  /*6200*/  FMUL R5, R33.reuse, R9 ;  /* 0x0000000921057220 */ /* 0x040fe20000400000 */
[----:B------:R-:W-:Y:S01]  /*6210*/  F2FP.TF32.F32.PACK_B R37, R37 ;  /* 0x00000025ff25723e */ /* 0x000fe200024050ff */
[C---:B------:R-:W-:Y:S01]  /*6220*/  FMUL R6, R33.reuse, R10 ;  /* 0x0000000a21067220 */ /* 0x040fe20000400000 */
[----:B------:R-:W-:Y:S01]  /*6230*/  F2FP.TF32.F32.PACK_B R38, R38 ;  /* 0x00000026ff26723e */ /* 0x000fe200024050ff */
[----:B------:R-:W-:Y:S01]  /*6240*/  FMUL R11, R33, R11 ;  /* 0x0000000b210b7220 */ /* 0x000fe20000400000 */
[----:B------:R-:W-:Y:S01]  /*6250*/  F2FP.TF32.F32.PACK_B R39, R39 ;  /* 0x00000027ff27723e */ /* 0x000fe200024050ff */
[C---:B------:R-:W-:Y:S01]  /*6260*/  FFMA R4, R35.reuse, R21, R4 ;  /* 0x0000001523047223 */ /* 0x040fe20000000004 */
[----:B------:R-:W-:Y:S01]  /*6270*/  LOP3.LUT R21, R48, 0xffffe000, RZ, 0xc0, !PT ;  /* 0xffffe00030157812 */ /* 0x000fe200078ec0ff */
[----:B------:R-:W-:Y:S01]  /*6280*/  FFMA R5, R35, R40, R5 ;  /* 0x0000002823057223 */ /* 0x000fe20000000005 */
[----:B------:R-:W-:Y:S01]  /*6290*/  LOP3.LUT R40, R51, 0xffffe000, RZ, 0xc0, !PT ;  /* 0xffffe00033287812 */ /* 0x000fe200078ec0ff */
[----:B------:R-:W-:Y:S01]  /*62a0*/  FFMA R6, R35, R41, R6 ;  /* 0x0000002923067223 */ /* 0x000fe20000000006 */
[----:B------:R-:W-:Y:S01]  /*62b0*/  LOP3.LUT R41, R50, 0xffffe000, RZ, 0xc0, !PT ;  /* 0xffffe00032297812 */ /* 0x000fe200078ec0ff */
[----:B------:R-:W-:Y:S01]  /*62c0*/  FMUL R8, R33, R12 ;  /* 0x0000000c21087220 */ /* 0x000fe20000400000 */
[----:B------:R-:W-:Y:S01]  /*62d0*/  F2FP.TF32.F32.PACK_B R4, R4 ;  /* 0x00000004ff04723e */ /* 0x000fe200024050ff */
[----:B------:R-:W-:Y:S01]  /*62e0*/  FFMA R7, R35, R20, R11 ;  /* 0x0000001423077223 */ /* 0x000fe2000000000b */
[----:B------:R-:W-:Y:S01]  /*62f0*/  LOP3.LUT R20, R49, 0xffffe000, RZ, 0xc0, !PT ;  /* 0xffffe00031147812 */ /* 0x000fe200078ec0ff */
[----:B------:R-:W-:Y:S01]  /*6300*/  FMUL R9, R33, R13 ;  /* 0x0000000d21097220 */ /* 0x000fe20000400000 */
[----:B------:R-:W-:Y:S01]  /*6310*/  F2FP.TF32.F32.PACK_B R5, R5 ;  /* 0x00000005ff05723e */ /* 0x000fe200024050ff */
[----:B------:R1:W-:Y:S01]  /*6320*/  STSM.16.M88.4 [R89+0x400], R36 ;  /* 0x0004002459007844 */ /* 0x0003e20000000200 */
[----:B------:R-:W-:Y:S01]  /*6330*/  F2FP.TF32.F32.PACK_B R6, R6 ;  /* 0x00000006ff06723e */ /* 0x000fe200024050ff */
[----:B------:R-:W-:Y:S01]  /*6340*/  FFMA R8, R35, R21, R8 ;  /* 0x0000001523087223 */ /* 0x000fe20000000008 */
[----:B------:R-:W-:Y:S01]  /*6350*/  LOP3.LUT R21, R44, 0xffffe000, RZ, 0xc0, !PT ;  /* 0xffffe0002c157812 */ /* 0x000fe200078ec0ff */
[C---:B------:R-:W-:Y:S01]  /*6360*/  FMUL R10, R33.reuse, R14 ;  /* 0x0000000e210a7220 */ /* 0x040fe20000400000 */
[C---:B------:R-:W-:Y:S01]  /*6370*/  FMUL R15, R33.reuse, R15 ;  /* 0x0000000f210f7220 */ /* 0x040fe20000400000 */
[----:B------:R-:W-:Y:S01]  /*6380*/  FMUL R12, R33, R16 ;  /* 0x00000010210c7220 */ /* 0x000fe20000400000 */
[C---:B------:R-:W-:Y:S01]  /*6390*/  FFMA R9, R35.reuse, R20, R9 ;  /* 0x0000001423097223 */ /* 0x040fe20000000009 */
[C---:B------:R-:W-:Y:S01]  /*63a0*/  FFMA R10, R35.reuse, R41, R10 ;  /* 0x00000029230a7223 */ /* 0x040fe2000000000a */
[C---:B------:R-:W-:Y:S01]  /*63b0*/  FFMA R11, R35.reuse, R40, R15 ;  /* 0x00000028230b7223 */ /* 0x040fe2000000000f */
[----:B------:R-:W-:Y:S01]  /*63c0*/  FFMA R12, R35, R21, R12 ;  /* 0x00000015230c7223 */ /* 0x000fe2000000000c */
[----:B------:R-:W-:Y:S01]  /*63d0*/  LOP3.LUT R20, R45, 0xffffe000, RZ, 0xc0, !PT ;  /* 0xffffe0002d147812 */ /* 0x000fe200078ec0ff */
[C---:B------:R-:W-:Y:S01]  /*63e0*/  FMUL R13, R33.reuse, R17 ;  /* 0x00000011210d7220 */ /* 0x040fe20000400000 */
[----:B------:R-:W-:Y:S01]  /*63f0*/  LOP3.LUT R21, R46, 0xffffe000, RZ, 0xc0, !PT ;  /* 0xffffe0002e157812 */ /* 0x000fe200078ec0ff */
[----:B------:R-:W-:Y:S01]  /*6400*/  FMUL R14, R33, R18 ;  /* 0x00000012210e7220 */ /* 0x000fe20000400000 */
[----:B------:R-:W-:Y:S01]  /*6410*/  LOP3.LUT R40, R47, 0xffffe000, RZ, 0xc0, !PT ;  /* 0xffffe0002f287812 */ /* 0x000fe200078ec0ff */
[----:B------:R-:W-:Y:S01]  /*6420*/  FMUL R19, R33, R19 ;  /* 0x0000001321137220 */ /* 0x000fe20000400000 */
[----:B------:R-:W-:Y:S01]  /*6430*/  F2FP.TF32.F32.PACK_B R7, R7 ;  /* 0x00000007ff07723e */ /* 0x000fe200024050ff */
[C---:B------:R-:W-:Y:S01]  /*6440*/  FFMA R13, R35.reuse, R20, R13 ;  /* 0x00000014230d7223 */ /* 0x040fe2000000000d */
[C---:B------:R-:W-:Y:S01]  /*6450*/  FFMA R14, R35.reuse, R21, R14 ;  /* 0x00000015230e7223 */ /* 0x040fe2000000000e */
[----:B------:R-:W-:Y:S01]  /*6460*/  FFMA R15, R35, R40, R19 ;  /* 0x00000028230f7223 */ /* 0x000fe20000000013 */
[----:B------:R-:W-:Y:S01]  /*6470*/  F2FP.TF32.F32.PACK_B R8, R8 ;  /* 0x00000008ff08723e */ /* 0x000fe200024050ff */
[----:B------:R1:W-:Y:S01]  /*6480*/  STSM.16.M88.4 [R92], R4 ;  /* 0x000000045c007844 */ /* 0x0003e20000000200 */
[----:B------:R-:W-:Y:S02]  /*6490*/  F2FP.TF32.F32.PACK_B R9, R9 ;  /* 0x00000009ff09723e */ /* 0x000fe400024050ff */
[----:B------:R-:W-:Y:S02]  /*64a0*/  F2FP.TF32.F32.PACK_B R10, R10 ;  /* 0x0000000aff0a723e */ /* 0x000fe400024050ff */
[----:B------:R-:W-:Y:S02]  /*64b0*/  F2FP.TF32.F32.PACK_B R11, R11 ;  /* 0x0000000bff0b723e */ /* 0x000fe400024050ff */
[----:B------:R-:W-:Y:S02]  /*64c0*/  F2FP.TF32.F32.PACK_B R12, R12 ;  /* 0x0000000cff0c723e */ /* 0x000fe400024050ff */
[----:B------:R-:W-:Y:S01]  /*64d0*/  F2FP.TF32.F32.PACK_B R13, R13 ;  /* 0x0000000dff0d723e */ /* 0x000fe200024050ff */
[----:B------:R1:W-:Y:S01]  /*64e0*/  STSM.16.M88.4 [R91], R8 ;  /* 0x000000085b007844 */ /* 0x0003e20000000200 */
[----:B------:R-:W-:Y:S02]  /*64f0*/  F2FP.TF32.F32.PACK_B R14, R14 ;  /* 0x0000000eff0e723e */ /* 0x000fe400024050ff */
[----:B------:R-:W-:Y:S05]  /*6500*/  F2FP.TF32.F32.PACK_B R15, R15 ;  /* 0x0000000fff0f723e */ /* 0x000fea00024050ff */
[----:B------:R1:W-:Y:S01]  /*6510*/  STSM.16.M88.4 [R90], R12 ;  /* 0x0000000c5a007844 */ /* 0x0003e20000000200 */
[----:B------:R-:W-:Y:S01]  /*6520*/  @!PT LDS RZ, [RZ] ;  /* 0x00000000fffff984 */ /* 0x000fe20000000800 */
[----:B------:R-:W-:Y:S01]  /*6530*/  @!PT LDS RZ, [RZ] ;  /* 0x00000000fffff984 */ /* 0x000fe20000000800 */
[----:B------:R-:W-:Y:S01]  /*6540*/  @!PT LDS RZ, [RZ] ;  /* 0x00000000fffff984 */ /* 0x000fe20000000800 */
[----:B------:R-:W-:Y:S01]  /*6550*/  @!PT LDS RZ, [RZ] ;  /* 0x00000000fffff984 */ /* 0x000fe20000000800 */
[----:B------:R2:W-:Y:S07]  /*6560*/  MEMBAR.ALL.CTA ;  /* 0x0000000000007992 */ /* 0x0005ee0000008000 */
[----:B--2---:R-:W2:Y:S02]  /*6570*/  FENCE.VIEW.ASYNC.S ;  /* 0x00000000000073c6 */ /* 0x004ea40000000000 */
[----:B--2---:R-:W-:Y:S06]  /*6580*/  BAR.SYNC.DEFER_BLOCKING 0x1, 0x80 ;  /* 0x0042000000007b1d */ /* 0x004fec0000010000 */
[----:B------:R-:W-:Y:S05]  /*6590*/  @P0 BRA `(.L_x_97) ;  /* 0x00000000001c0947 */ /* 0x000fea0003800000 */
[----:B------:R-:W-:Y:S02]  /*65a0*/  UIADD3 UR6, UP0, UPT, UR54, 0x680, URZ ;  /* 0x0000068036067890 */ /* 0x000fe4000ff1e0ff */
[----:B------:R-:W-:Y:S02]  /*65b0*/  ULEA UR4, UR56, UR48, 0xd ;  /* 0x0000003038047291 */ /* 0x000fe4000f8e68ff */
[----:B------:R-:W-:Y:S02]  /*65c0*/  UIADD3.X UR7, UPT, UPT, URZ, UR55, URZ, UP0, !UPT ;  /* 0x00000037ff077290 */ /* 0x000fe400087fe4ff */
[----:B------:R-:W-:Y:S01]  /*65d0*/  UIADD3 UR40, UPT, UPT, UR4, 0x400, URZ ;  /* 0x0000040004287890 */ /* 0x000fe2000fffe0ff */
[----:B------:R-:W-:Y:S08]  /*65e0*/  UMOV UR43, UR36 ;  /* 0x00000024002b7c82 */ /* 0x000ff00008000000 */
[----:B------:R2:W-:Y:S02]  /*65f0*/  UTMASTG.3D [UR40], [UR6] ;  /* 0x00000028060073b5 */ /* 0x0005e40008010000 */
[----:B--2---:R0:W-:Y:S02]  /*6600*/  UTMACMDFLUSH ;  /* 0x00000000000079b7 */ /* 0x0041e40000000000 */
.L_x_97:
[----:B------:R-:W-:Y:S05]  /*6610*/  BSYNC.RECONVERGENT B0 ;  /* 0x0000000000007941 */ /* 0x000fea0003800200 */
.L_x_96:
[----:B------:R-:W-:Y:S01]  /*6620*/  UIADD3 UR40, UPT, UPT, UR56, 0x1, URZ ;  /* 0x0000000138287890 */ /* 0x000fe2000fffe0ff */
[----:B------:R-:W-:Y:S03]  /*6630*/  BSSY.RECONVERGENT B0, `(.L_x_98) ;  /* 0x0000005000007945 */ /* 0x000fe60003800200 */
[----:B------:R-:W-:Y:S04]  /*6640*/  UISETP.NE.AND UP0, UPT, UR40, 0x3, UPT ;  /* 0x000000032800788c */ /* 0x000fe8000bf05270 */
[----:B------:R-:W-:Y:S01]  /*6650*/  USEL UR43, UR40, URZ, UP0 ;  /* 0x000000ff282b7287 */ /* 0x000fe20008000000 */
[----:B------:R-:W-:Y:S11]  /*6660*/  @P0 BRA `(.L_x_99) ;  /* 0x0000000000040947 */ /* 0x000ff60003800000 */
[----:B------:R-:W-:Y:S04]  /*6670*/  DEPBAR.LE SB0, 0x1 ;  /* 0x000080400000791a */ /* 0x000fe80000000000 */
.L_x_99:
[----:B------:R-:W-:Y:S05]  /*6680*/  BSYNC.RECONVERGENT B0 ;  /* 0x0000000000007941 */ /* 0x000fea0003800200 */
.L_x_98:
[----:B------:R-:W-:Y:S01]  /*6690*/  BAR.SYNC.DEFER_BLOCKING 0x1, 0x80 ;  /* 0x0042000000007b1d */ /* 0x000fe20000010000 */
[----:B------:R-:W-:Y:S01]  /*66a0*/  ISETP.NE.AND P1, PT, R83, RZ, PT ;  /* 0x000000ff5300720c */ /* 0x000fe20003f25270 */
[----:B------:R-:W-:Y:S01]  /*66b0*/  UISETP.NE.AND UP0, UPT, UR50, URZ, UPT ;  /* 0x000000ff3200728c */ /* 0x000fe2000bf05270 */
[----:B------:R-:W-:Y:S11]  /*66c0*/  LEA R2, R43, UR48, 0x3 ;  /* 0x000000302b027c11 */ /* 0x000ff6000f8e18ff */
[----:B------:R-:W-:Y:S01]  /*66d0*/  @P1 SHF.L.U32 R3, R42, 0x1f, RZ ;  /* 0x0000001f2a031819 */ /* 0x000fe200000006ff */
[----:B------:R-:W-:Y:S06]  /*66e0*/  BRA.U !UP0, `(.L_x_100) ;  /* 0x0000000108247547 */ /* 0x000fec000b800000 */
[----:B-1----:R-:W-:Y:S01]  /*66f0*/  IMAD.U32 R5, RZ, RZ, UR49 ;  /* 0x00000031ff057e24 */ /* 0x002fe2000f8e00ff */
[----:B------:R-:W-:Y:S01]  /*6700*/  MOV R0, UR37 ;  /* 0x0000002500007c02 */ /* 0x000fe20008000f00 */
[----:B------:R-:W-:Y:S03]  /*6710*/  UIADD3 UR49, UPT, UPT, UR49, 0x1, URZ ;  /* 0x0000000131317890 */ /* 0x000fe6000fffe0ff */
[----:B------:R-:W-:Y:S01]  /*6720*/  @P1 LEA R5, R5, UR48, 0x3 ;  /* 0x0000003005051c11 */ /* 0x000fe2000f8e18ff */
[----:B------:R-:W-:Y:S04]  /*6730*/  UISETP.NE.AND UP0, UPT, UR49, 0x3, UPT ;  /* 0x000000033100788c */ /* 0x000fe8000bf05270 */
[----:B------:R-:W-:Y:S01]  /*6740*/  @P1 VIADD R5, R5, 0x78 ;  /* 0x0000007805051836 */ /* 0x000fe20000000000 */
[----:B------:R-:W-:Y:S04]  /*6750*/  USEL UR49, UR49, URZ, UP0 ;  /* 0x000000ff31317287 */ /* 0x000fe80008000000 */
[----:B------:R-:W-:Y:S04]  /*6760*/  @P1 PRMT R0, R0, 0x654, R5 ;  /* 0x0000065400001816 */ /* 0x000fe80000000005 */
[----:B------:R2:W-:Y:S04]  /*6770*/  @P1 SYNCS.ARRIVE.TRANS64.RED.A1T0 RZ, [R0+URZ], RZ ;  /* 0x000000ff00ff19a7 */ /* 0x0005e800081004ff */
.L_x_100:
[----:B------:R-:W3:Y:S01]  /*6780*/  @P1 SYNCS.PHASECHK.TRANS64.TRYWAIT P0, [R2+URZ+0x60], R3 ;  /* 0x00006003020015a7 */ /* 0x000ee200080011ff */
[----:B------:R-:W-:Y:S01]  /*6790*/  BSSY B1, `(.L_x_101) ;  /* 0x0000017000017945 */ /* 0x000fe20003800000 */
[----:B---3--:R-:W-:Y:S03]  /*67a0*/  @P1 SEL R87, RZ, 0x1, !P0 ;  /* 0x00000001ff571807 */ /* 0x008fe60004000000 */
[----:B------:R-:W-:Y:S05]  /*67b0*/  @!P1 BRA `(.L_x_102) ;  /* 0x0000000000509947 */ /* 0x000fea0003800000 */
[----:B------:R-:W-:Y:S01]  /*67c0*/  ISETP.NE.AND P1, PT, R88, RZ, PT ;  /* 0x000000ff5800720c */ /* 0x000fe20003f25270 */
[----:B------:R-:W-:Y:S01]  /*67d0*/  BSSY B0, `(.L_x_103) ;  /* 0x000000a000007945 */ /* 0x000fe20003800000 */
[----:B------:R-:W-:Y:S11]  /*67e0*/  ISETP.NE.AND P0, PT, R87, RZ, PT ;  /* 0x000000ff5700720c */ /* 0x000ff60003f05270 */
[----:B-1----:R-:W-:Y:S05]  /*67f0*/  @P1 IMAD R4, R43, 0x800, R72 ;  /* 0x000008002b041824 */ /* 0x002fea00078e0248 */
[----:B------:R-:W-:Y:S05]  /*6800*/  @P1 LEA R4, R4, UR48, 0x2 ;  /* 0x0000003004041c11 */ /* 0x000fea000f8e10ff */
[--C-:B------:R-:W-:Y:S02]  /*6810*/  @P1 IMAD.IADD R3, R85, 0x1, R4.reuse ;  /* 0x0000000155031824 */ /* 0x100fe400078e0204 */
[----:B--2---:R-:W-:Y:S01]  /*6820*/  @P1 IMAD.IADD R0, R86, 0x1, R4 ;  /* 0x0000000156001824 */ /* 0x004fe200078e0204 */
[----:B------:R-:W-:Y:S06]  /*6830*/  @P0 BRA `(.L_x_104) ;  /* 0x00000000000c0947 */ /* 0x000fec0003800000 */
[----:B------:R-:W-:Y:S04]  /*6840*/  SHF.L.U32 R5, R42, 0x1f, RZ ;  /* 0x0000001f2a057819 */ /* 0x000fe800000006ff */
[----:B------:R-:W1:Y:S02]  /*6850*/  SYNCS.PHASECHK.TRANS64.TRYWAIT P0, [R2+URZ+0x60], R5 ;  /* 0x00006005020075a7 */ /* 0x000e6400080011ff */
[----:B-1----:R-:W-:Y:S05]  /*6860*/  @!P0 BRA `(.L_x_105) ;  /* 0x0000001400a88947 */ /* 0x002fea0003800000 */
.L_x_104:
[----:B------:R-:W-:Y:S05]  /*6870*/  BSYNC B0 ;  /* 0x0000000000007941 */ /* 0x000fea0003800000 */
.L_x_103:
[----:B------:R-:W-:Y:S11]  /*6880*/  ISETP.NE.AND P0, PT, R88, RZ, PT ;  /* 0x000000ff5800720c */ /* 0x000ff60003f05270 */
[----:B------:R-:W-:Y:S02]  /*6890*/  @!UPT UIADD3 URZ, UPT, UPT, URZ, URZ, URZ ;  /* 0x000000fffffff290 */ /* 0x000fe4000fffe0ff */
[----:B-1----:R-:W-:Y:S01]  /*68a0*/  @P0 IADD3 R2, PT, PT, R86, R3, RZ ;  /* 0x0000000356020210 */ /* 0x002fe20007ffe0ff */
[----:B------:R-:W-:Y:S05]  /*68b0*/  @P0 WARPSYNC.ALL ;  /* 0x0000000000000948 */ /* 0x000fea0003800000 */
[----:B------:R3:W4:Y:S04]  /*68c0*/  @P0 LDSM.16.M88.4 R56, [R4+0x400] ;  /* 0x000400000438083b */ /* 0x0007280000000200 */
[----:B------:R3:W1:Y:S04]  /*68d0*/  @P0 LDSM.16.M88.4 R52, [R0+0x400] ;  /* 0x000400000034083b */ /* 0x0006680000000200 */
[----:B------:R3:W2:Y:S04]  /*68e0*/  @P0 LDSM.16.M88.4 R48, [R3+0x400] ;  /* 0x000400000330083b */ /* 0x0006a80000000200 */
[----:B------:R3:W1:Y:S02]  /*68f0*/  @P0 LDSM.16.M88.4 R44, [R2+0x400] ;  /* 0x00040000022c083b */ /* 0x0006640000000200 */
.L_x_102:
[----:B------:R-:W-:Y:S05]  /*6900*/  BSYNC B1 ;  /* 0x0000000000017941 */ /* 0x000fea0003800000 */
.L_x_101:
[----:B--23--:R-:W-:Y:S05]  /*6910*/  VIADD R0, R34, 0x20 ;  /* 0x0000002022007836 */ /* 0x00cfea0000000000 */
[----:B------:R-:W-:Y:S04]  /*6920*/  SHF.R.U32.HI R0, RZ, 0x15, R0 ;  /* 0x00000015ff007819 */ /* 0x000fe80000011600 */
[----:B------:R-:W-:Y:S11]  /*6930*/  LOP3.LUT P0, RZ, R0, 0x3, R73, 0x48, !PT ;  /* 0x0000000300ff7812 */ /* 0x000ff60007804849 */
[----:B------:R-:W-:Y:S02]  /*6940*/  @!UPT UIADD3 URZ, UPT, UPT, URZ, URZ, URZ ;  /* 0x000000fffffff290 */ /* 0x000fe4000fffe0ff */
[----:B------:R-:W-:Y:S05]  /*6950*/  @!P0 BRA `(.L_x_106) ;  /* 0x0000000000408947 */ /* 0x000fea0003800000 */
[----:B------:R-:W2:Y:S01]  /*6960*/  LDCU.64 UR8, c[0x4][0x70] ;  /* 0x01000e00ff0877ac */ /* 0x000ea20008000a00 */
[----:B------:R-:W-:Y:S01]  /*6970*/  MOV R3, 0x0 ;  /* 0x0000000000037802 */ /* 0x000fe20000000f00 */
[----:B-1----:R-:W-:Y:S02]  /*6980*/  HFMA2 R12, -RZ, RZ, 0, 5.9604644775390625e-08 ;  /* 0x00000001ff0c7431 */ /* 0x002fe400000001ff */
[----:B------:R-:W-:Y:S02]  /*6990*/  IMAD.MOV.U32 R8, RZ, RZ, 0x192 ;  /* 0x00000192ff087424 */ /* 0x000fe400078e00ff */
[----:B------:R-:W-:Y:S01]  /*69a0*/  IMAD.MOV.U32 R13, RZ, RZ, RZ ;  /* 0x000000ffff0d7224 */ /* 0x000fe200078e00ff */
[----:B------:R-:W1:Y:S01]  /*69b0*/  LDCU.64 UR6, c[0x4][0x78] ;  /* 0x01000f00ff0677ac */ /* 0x000e620008000a00 */
[----:B------:R-:W3:Y:S01]  /*69c0*/  LDC.64 R2, c[0x4][R3] ;  /* 0x0100000003027b82 */ /* 0x000ee20000000a00 */
[----:B------:R-:W5:Y:S01]  /*69d0*/  LDCU.64 UR4, c[0x4][0x10] ;  /* 0x01000200ff0477ac */ /* 0x000f620008000a00 */
[----:B--2---:R-:W-:Y:S01]  /*69e0*/  MOV R5, UR9 ;  /* 0x0000000900057c02 */ /* 0x004fe20008000f00 */
[----:B------:R-:W-:Y:S01]  /*69f0*/  IMAD.U32 R4, RZ, RZ, UR8 ;  /* 0x00000008ff047e24 */ /* 0x000fe2000f8e00ff */
[----:B-1----:R-:W-:Y:S01]  /*6a00*/  MOV R7, UR7 ;  /* 0x0000000700077c02 */ /* 0x002fe20008000f00 */
[----:B------:R-:W-:Y:S01]  /*6a10*/  IMAD.U32 R6, RZ, RZ, UR6 ;  /* 0x00000006ff067e24 */ /* 0x000fe2000f8e00ff */
[----:B-----5:R-:W-:Y:S01]  /*6a20*/  MOV R11, UR5 ;  /* 0x00000005000b7c02 */ /* 0x020fe20008000f00 */
[----:B------:R-:W-:Y:S02]  /*6a30*/  IMAD.U32 R10, RZ, RZ, UR4 ;  /* 0x00000004ff0a7e24 */ /* 0x000fe4000f8e00ff */
[----:B------:R-:W-:Y:S07]  /*6a40*/  LEPC R20, `(.L_x_106) ;  /* 0x000000001014794e */ /* 0x000fee0000000000 */
[----:B---34-:R-:W-:Y:S05]  /*6a50*/  CALL.ABS.NOINC R2 ;  /* 0x0000000002007343 */ /* 0x018fea0003c00000 */
.L_x_106:
[----:B------:R-:W-:Y:S01]  /*6a60*/  ISETP.NE.AND P0, PT, R79, RZ, PT ;  /* 0x000000ff4f00720c */ /* 0x000fe20003f05270 */
[----:B------:R-:W-:Y:S05]  /*6a70*/  WARPSYNC.ALL ;  /* 0x0000000000007948 */ /* 0x000fea0003800000 */
[----:B------:R-:W-:Y:S01]  /*6a80*/  R2UR UR4, R34 ;  /* 0x00000000220472ca */ /* 0x000fe200000e0000 */
[----:B------:R-:W-:Y:S01]  /*6a90*/  IMAD.U32 R87, RZ, RZ, UR43 ;  /* 0x0000002bff577e24 */ /* 0x000fe2000f8e00ff */
[----:B------:R-:W-:Y:S01]  /*6aa0*/  R2UR UR5, R84 ;  /* 0x00000000540572ca */ /* 0x000fe200000e0000 */
[----:B------:R-:W-:Y:S01]  /*6ab0*/  BSSY.RECONVERGENT B0, `(.L_x_107) ;  /* 0x0000060000007945 */ /* 0x000fe20003800200 */
[----:B----4-:R-:W-:Y:S01]  /*6ac0*/  LOP3.LUT R0, R56, 0xffffe000, RZ, 0xc0, !PT ;  /* 0xffffe00038007812 */ /* 0x010fe200078ec0ff */
[----:B------:R-:W-:Y:S01]  /*6ad0*/  IMAD R87, R87, 0x800, R72 ;  /* 0x0000080057577824 */ /* 0x000fe200078e0248 */
[----:B------:R-:W-:Y:S02]  /*6ae0*/  LOP3.LUT R2, R57, 0xffffe000, RZ, 0xc0, !PT ;  /* 0xffffe00039027812 */ /* 0x000fe400078ec0ff */
[----:B------:R-:W-:Y:S02]  /*6af0*/  LOP3.LUT R3, R58, 0xffffe000, RZ, 0xc0, !PT ;  /* 0xffffe0003a037812 */ /* 0x000fe400078ec0ff */
[----:B------:R-:W-:Y:S02]  /*6b00*/  LOP3.LUT R20, R59, 0xffffe000, RZ, 0xc0, !PT ;  /* 0xffffe0003b147812 */ /* 0x000fe400078ec0ff */
[----:B-1----:R-:W-:Y:S01]  /*6b10*/  LOP3.LUT R21, R52, 0xffffe000, RZ, 0xc0, !PT ;  /* 0xffffe00034157812 */ /* 0x002fe200078ec0ff */
[----:B------:R-:W1:Y:S01]  /*6b20*/  LDTM.16dp128bit.x8 R4, tmem[UR4+0x20] ;  /* 0x00002004000479ee */ /* 0x000e620008180000 */
[----:B------:R-:W-:Y:S01]  /*6b30*/  LOP3.LUT R36, R53, 0xffffe000, RZ, 0xc0, !PT ;  /* 0xffffe00035247812 */ /* 0x000fe200078ec0ff */
[----:B------:R-:W-:Y:S01]  /*6b40*/  UIADD3 UR5, UPT, UPT, UR5, 0xe0, URZ ;  /* 0x000000e005057890 */ /* 0x000fe2000fffe0ff */
[----:B------:R-:W-:Y:S01]  /*6b50*/  LOP3.LUT R37, R54, 0xffffe000, RZ, 0xc0, !PT ;  /* 0xffffe00036257812 */ /* 0x000fe200078ec0ff */
[----:B------:R-:W-:Y:S01]  /*6b60*/  NOP ;  /* 0x0000000000007918 */ /* 0x000fe20000000000 */
[----:B------:R-:W-:Y:S01]  /*6b70*/  LOP3.LUT R38, R55, 0xffffe000, RZ, 0xc0, !PT ;  /* 0xffffe00037267812 */ /* 0x000fe200078ec0ff */
[----:B------:R-:W-:Y:S01]  /*6b80*/  UPRMT UR5, UR37, 0x654, UR5 ;  /* 0x0000065425057896 */ /* 0x000fe20008000005 */
[----:B------:R-:W-:Y:S02]  /*6b90*/  LOP3.LUT R39, R48, 0xffffe000, RZ, 0xc0, !PT ;  /* 0xffffe00030277812 */ /* 0x000fe400078ec0ff */
[----:B------:R-:W-:Y:S02]  /*6ba0*/  LOP3.LUT R40, R49, 0xffffe000, RZ, 0xc0, !PT ;  /* 0xffffe00031287812 */ /* 0x000fe400078ec0ff */
[----:B------:R-:W-:Y:S02]  /*6bb0*/  LOP3.LUT R41, R50, 0xffffe000, RZ, 0xc0, !PT ;  /* 0xffffe00032297812 */ /* 0x000fe400078ec0ff */
[----:B------:R-:W-:Y:S02]  /*6bc0*/  LOP3.LUT R42, R51, 0xffffe000, RZ, 0xc0, !PT ;  /* 0xffffe000332a7812 */ /* 0x000fe400078ec0ff */
[----:B------:R-:W-:Y:S01]  /*6bd0*/  LOP3.LUT R43, R44, 0xffffe000, RZ, 0xc0, !PT ;  /* 0xffffe0002c2b7812 */ /* 0x000fe200078ec0ff */
[----:B-1----:R-:W-:Y:S01]  /*6be0*/  SYNCS.ARRIVE.TRANS64.RED.A1T0 RZ, [UR5], RZ ;  /* 0x000000ffffff79a7 */ /* 0x002fe20008100405 */
[----:B------:R-:W-:Y:S02]  /*6bf0*/  LOP3.LUT R44, R45, 0xffffe000, RZ, 0xc0, !PT ;  /* 0xffffe0002d2c7812 */ /* 0x000fe400078ec0ff */
[----:B------:R-:W-:Y:S02]  /*6c00*/  LEA R87, R87, UR48, 0x2 ;  /* 0x0000003057577c11 */ /* 0x000fe4000f8e10ff */
[----:B------:R-:W-:Y:S02]  /*6c10*/  LOP3.LUT R45, R46, 0xffffe000, RZ, 0xc0, !PT ;  /* 0xffffe0002e2d7812 */ /* 0x000fe400078ec0ff */
[----:B------:R-:W-:Y:S01]  /*6c20*/  LOP3.LUT R46, R47, 0xffffe000, RZ, 0xc0, !PT ;  /* 0xffffe0002f2e7812 */ /* 0x000fe200078ec0ff */
[C---:B------:R-:W-:Y:S01]  /*6c30*/  FMUL R4, R33.reuse, R4 ;  /* 0x0000000421047220 */ /* 0x040fe20000400000 */
[C-C-:B------:R-:W-:Y:S01]  /*6c40*/  IADD3 R84, PT, PT, R86.reuse, 0x400, R87.reuse ;  /* 0x0000040056547810 */ /* 0x140fe20007ffe057 */
[----:B------:R-:W-:Y:S01]  /*6c50*/  FMUL R5, R33, R5 ;  /* 0x0000000521057220 */ /* 0x000fe20000400000 */
[----:B------:R-:W-:Y:S01]  /*6c60*/  IADD3 R85, PT, PT, R85, 0x400, R87 ;  /* 0x0000040055557810 */ /* 0x000fe20007ffe057 */
[C---:B------:R-:W-:Y:S01]  /*6c70*/  FMUL R6, R33.reuse, R6 ;  /* 0x0000000621067220 */ /* 0x040fe20000400000 */
[----:B------:R-:W-:Y:S01]  /*6c80*/  FMUL R7, R33, R7 ;  /* 0x0000000721077220 */ /* 0x000fe20000400000 */
[----:B------:R-:W-:Y:S01]  /*6c90*/  FFMA R4, R35, R0, R4 ;  /* 0x0000000023047223 */ /* 0x000fe20000000004 */
[----:B------:R-:W-:Y:S01]  /*6ca0*/  FMUL R8, R33, R8 ;  /* 0x0000000821087220 */ /* 0x000fe20000400000 */
[----:B------:R-:W-:Y:S01]  /*6cb0*/  FFMA R5, R35, R2, R5 ;  /* 0x0000000223057223 */ /* 0x000fe20000000005 */
[----:B------:R-:W-:Y:S01]  /*6cc0*/  FMUL R9, R33, R9 ;  /* 0x0000000921097220 */ /* 0x000fe20000400000 */
[----:B------:R-:W-:Y:S01]  /*6cd0*/  FFMA R6, R35, R3, R6 ;  /* 0x0000000323067223 */ /* 0x000fe20000000006 */
[----:B------:R-:W-:Y:S01]  /*6ce0*/  F2FP.TF32.F32.PACK_B R4, R4 ;  /* 0x00000004ff04723e */ /* 0x000fe200024050ff */
[----:B------:R-:W-:Y:S01]  /*6cf0*/  FMUL R10, R33, R10 ;  /* 0x0000000a210a7220 */ /* 0x000fe20000400000 */
[----:B------:R-:W-:Y:S01]  /*6d00*/  F2FP.TF32.F32.PACK_B R5, R5 ;  /* 0x00000005ff05723e */ /* 0x000fe200024050ff */
[----:B------:R-:W-:Y:S01]  /*6d10*/  FFMA R7, R35, R20, R7 ;  /* 0x0000001423077223 */ /* 0x000fe20000000007 */
[----:B------:R-:W-:Y:S01]  /*6d20*/  FMUL R11, R33, R11 ;  /* 0x0000000b210b7220 */ /* 0x000fe20000400000 */
        /* <DEDUP_REMOVED lines=8> */
[----:B------:R-:W-:Y:S01]  /*6db0*/  F2FP.TF32.F32.PACK_B R6, R6 ;  /* 0x00000006ff06723e */ /* 0x000fe200024050ff */
[----:B------:R-:W-:Y:S01]  /*6dc0*/  FFMA R12, R35, R39, R12 ;  /* 0x00000027230c7223 */ /* 0x000fe2000000000c */
[----:B------:R-:W-:Y:S01]  /*6dd0*/  F2FP.TF32.F32.PACK_B R7, R7 ;  /* 0x00000007ff07723e */ /* 0x000fe200024050ff */
[----:B------:R-:W-:Y:S01]  /*6de0*/  FMUL R16, R33, R16 ;  /* 0x0000001021107220 */ /* 0x000fe20000400000 */
[----:B------:R-:W-:Y:S01]  /*6df0*/  FFMA R13, R35, R40, R13 ;  /* 0x00000028230d7223 */ /* 0x000fe2000000000d */
[----:B------:R-:W-:Y:S01]  /*6e00*/  FMUL R17, R33, R17 ;  /* 0x0000001121117220 */ /* 0x000fe20000400000 */
[----:B------:R-:W-:Y:S01]  /*6e10*/  FFMA R14, R35, R41, R14 ;  /* 0x00000029230e7223 */ /* 0x000fe2000000000e */
[----:B------:R1:W-:Y:S01]  /*6e20*/  STSM.16.M88.4 [R87+0x400], R4 ;  /* 0x0004000457007844 */ /* 0x0003e20000000200 */
[----:B------:R-:W-:Y:S01]  /*6e30*/  FMUL R18, R33, R18 ;  /* 0x0000001221127220 */ /* 0x000fe20000400000 */
[----:B------:R-:W-:Y:S01]  /*6e40*/  FFMA R15, R35, R42, R15 ;  /* 0x0000002a230f7223 */ /* 0x000fe2000000000f */
[----:B------:R-:W-:Y:S01]  /*6e50*/  FMUL R19, R33, R19 ;  /* 0x0000001321137220 */ /* 0x000fe20000400000 */
[----:B------:R-:W-:Y:S01]  /*6e60*/  F2FP.TF32.F32.PACK_B R8, R8 ;  /* 0x00000008ff08723e */ /* 0x000fe200024050ff */
[C---:B------:R-:W-:Y:S01]  /*6e70*/  FFMA R16, R35.reuse, R43, R16 ;  /* 0x0000002b23107223 */ /* 0x040fe20000000010 */
[----:B------:R-:W-:Y:S01]  /*6e80*/  F2FP.TF32.F32.PACK_B R9, R9 ;  /* 0x00000009ff09723e */ /* 0x000fe200024050ff */
[C---:B------:R-:W-:Y:S01]  /*6e90*/  FFMA R17, R35.reuse, R44, R17 ;  /* 0x0000002c23117223 */ /* 0x040fe20000000011 */
[----:B------:R-:W-:Y:S01]  /*6ea0*/  F2FP.TF32.F32.PACK_B R10, R10 ;  /* 0x0000000aff0a723e */ /* 0x000fe200024050ff */
[C---:B------:R-:W-:Y:S01]  /*6eb0*/  FFMA R18, R35.reuse, R45, R18 ;  /* 0x0000002d23127223 */ /* 0x040fe20000000012 */
[----:B------:R-:W-:Y:S01]  /*6ec0*/  F2FP.TF32.F32.PACK_B R11, R11 ;  /* 0x0000000bff0b723e */ /* 0x000fe200024050ff */
[----:B------:R-:W-:Y:S01]  /*6ed0*/  FFMA R19, R35, R46, R19 ;  /* 0x0000002e23137223 */ /* 0x000fe20000000013 */
[----:B------:R-:W-:Y:S01]  /*6ee0*/  F2FP.TF32.F32.PACK_B R12, R12 ;  /* 0x0000000cff0c723e */ /* 0x000fe200024050ff */
[----:B------:R-:W-:Y:S01]  /*6ef0*/  IMAD.IADD R86, R86, 0x1, R85 ;  /* 0x0000000156567824 */ /* 0x000fe200078e0255 */
[----:B------:R-:W-:Y:S01]  /*6f00*/  F2FP.TF32.F32.PACK_B R13, R13 ;  /* 0x0000000dff0d723e */ /* 0x000fe200024050ff */
[----:B------:R1:W-:Y:S01]  /*6f10*/  STSM.16.M88.4 [R84], R8 ;  /* 0x0000000854007844 */ /* 0x0003e20000000200 */
        /* <DEDUP_REMOVED lines=18> */
[----:B------:R-:W-:Y:S02]  /*7040*/  UIADD3 UR5, UPT, UPT, UR41, 0x20, URZ ;  /* 0x0000002029057890 */ /* 0x000fe4000fffe0ff */
[----:B------:R-:W-:Y:S02]  /*7050*/  UIADD3 UR4, UPT, UPT, UR10, 0x400, URZ ;  /* 0x000004000a047890 */ /* 0x000fe4000fffe0ff */
[----:B------:R-:W-:Y:S01]  /*7060*/  UIADD3.X UR9, UPT, UPT, URZ, UR55, URZ, UP0, !UPT ;  /* 0x00000037ff097290 */ /* 0x000fe200087fe4ff */
[----:B------:R-:W-:Y:S01]  /*7070*/  UMOV UR6, UR42 ;  /* 0x0000002a00067c82 */ /* 0x000fe20008000000 */
[----:B------:R-:W-:Y:S07]  /*7080*/  UMOV UR7, UR36 ;  /* 0x0000002400077c82 */ /* 0x000fee0008000000 */
[----:B------:R2:W-:Y:S02]  /*7090*/  UTMASTG.3D [UR4], [UR8] ;  /* 0x00000004080073b5 */ /* 0x0005e40008010000 */
[----:B--2---:R0:W-:Y:S02]  /*70a0*/  UTMACMDFLUSH ;  /* 0x00000000000079b7 */ /* 0x0041e40000000000 */
.L_x_108:
[----:B------:R-:W-:Y:S05]  /*70b0*/  BSYNC.RECONVERGENT B0 ;  /* 0x0000000000007941 */ /* 0x000fea0003800200 */
.L_x_107:
[----:B------:R-:W-:Y:S01]  /*70c0*/  UIADD3 UR43, UPT, UPT, UR43, 0x1, URZ ;  /* 0x000000012b2b7890 */ /* 0x000fe2000fffe0ff */
[----:B------:R-:W-:Y:S03]  /*70d0*/  BSSY.RECONVERGENT B0, `(.L_x_109) ;  /* 0x0000008000007945 */ /* 0x000fe60003800200 */
[----:B------:R-:W-:Y:S04]  /*70e0*/  UISETP.NE.AND UP0, UPT, UR43, 0x3, UPT ;  /* 0x000000032b00788c */ /* 0x000fe8000bf05270 */
[----:B------:R-:W-:Y:S02]  /*70f0*/  UISETP.EQ.XOR UP1, UPT, UR40, 0x3, !UP0 ;  /* 0x000000032800788c */ /* 0x000fe4000c722a70 */
[----:B------:R-:W-:Y:S02]  /*7100*/  USEL UR56, UR43, URZ, UP0 ;  /* 0x000000ff2b387287 */ /* 0x000fe40008000000 */
[----:B------:R-:W-:Y:S04]  /*7110*/  USEL UR4, URZ, 0x1, !UP1 ;  /* 0x00000001ff047887 */ /* 0x000fe8000c800000 */
[----:B------:R-:W-:Y:S01]  /*7120*/  ULOP3.LUT UR51, UR51, UR4, URZ, 0x3c, !UPT ;  /* 0x0000000433337292 */ /* 0x000fe2000f8e3cff */
[----:B------:R-:W-:Y:S11]  /*7130*/  @P0 BRA `(.L_x_110) ;  /* 0x0000000000040947 */ /* 0x000ff60003800000 */
[----:B------:R-:W-:Y:S04]  /*7140*/  DEPBAR.LE SB0, 0x1 ;  /* 0x000080400000791a */ /* 0x000fe80000000000 */
.L_x_110:
[----:B------:R-:W-:Y:S05]  /*7150*/  BSYNC.RECONVERGENT B0 ;  /* 0x0000000000007941 */ /* 0x000fea0003800200 */
.L_x_109:
[----:B------:R-:W-:Y:S01]  /*7160*/  BAR.SYNC.DEFER_BLOCKING 0x1, 0x80 ;  /* 0x0042000000007b1d */ /* 0x000fe20000010000 */
[----:B------:R-:W-:Y:S01]  /*7170*/  UISETP.NE.AND UP0, UPT, UR50, -0x2, UPT ;  /* 0xfffffffe3200788c */ /* 0x000fe2000bf05270 */
[----:B------:R-:W-:Y:S08]  /*7180*/  IADD3 R0, PT, PT, R30, 0x1, RZ ;  /* 0x000000011e007810 */ /* 0x000ff00007ffe0ff */
[----:B------:R-:W-:Y:S05]  /*7190*/  BRA.U !UP0, `(.L_x_111) ;  /* 0x0000000108287547 */ /* 0x000fea000b800000 */
[----:B------:R-:W-:Y:S01]  /*71a0*/  ISETP.NE.AND P0, PT, R83, RZ, PT ;  /* 0x000000ff5300720c */ /* 0x000fe20003f05270 */
[----:B------:R-:W-:Y:S01]  /*71b0*/  IMAD.U32 R3, RZ, RZ, UR49 ;  /* 0x00000031ff037e24 */ /* 0x000fe2000f8e00ff */
[----:B------:R-:W-:Y:S01]  /*71c0*/  UIADD3 UR49, UPT, UPT, UR49, 0x1, URZ ;  /* 0x0000000131317890 */ /* 0x000fe2000fffe0ff */
[----:B------:R-:W-:Y:S03]  /*71d0*/  IMAD.U32 R2, RZ, RZ, UR37 ;  /* 0x00000025ff027e24 */ /* 0x000fe6000f8e00ff */
[----:B------:R-:W-:Y:S04]  /*71e0*/  UISETP.NE.AND UP0, UPT, UR49, 0x3, UPT ;  /* 0x000000033100788c */ /* 0x000fe8000bf05270 */
[----:B------:R-:W-:Y:S03]  /*71f0*/  USEL UR49, UR49, URZ, UP0 ;  /* 0x000000ff31317287 */ /* 0x000fe60008000000 */
[----:B------:R-:W-:Y:S05]  /*7200*/  @P0 LEA R3, R3, UR48, 0x3 ;  /* 0x0000003003030c11 */ /* 0x000fea000f8e18ff */
[----:B------:R-:W-:Y:S05]  /*7210*/  @P0 VIADD R3, R3, 0x78 ;  /* 0x0000007803030836 */ /* 0x000fea0000000000 */
[----:B------:R-:W-:Y:S04]  /*7220*/  @P0 PRMT R2, R2, 0x654, R3 ;  /* 0x0000065402020816 */ /* 0x000fe80000000003 */
[----:B------:R2:W-:Y:S03]  /*7230*/  @P0 SYNCS.ARRIVE.TRANS64.RED.A1T0 RZ, [R2+URZ], RZ ;  /* 0x000000ff02ff09a7 */ /* 0x0005e600081004ff */
.L_x_111:
[----:B------:R-:W-:Y:S01]  /*7240*/  ISETP.NE.AND P2, PT, R80, RZ, PT ;  /* 0x000000ff5000720c */ /* 0x000fe20003f45270 */
[----:B------:R-:W-:Y:S01]  /*7250*/  UIADD3 UR50, UPT, UPT, UR50, 0x2, URZ ;  /* 0x0000000232327890 */ /* 0x000fe2000fffe0ff */
[----:B------:R-:W-:Y:S01]  /*7260*/  ISETP.NE.AND P0, PT, R82, 0x2, PT ;  /* 0x000000025200780c */ /* 0x000fe20003f05270 */
[----:B------:R-:W-:Y:S01]  /*7270*/  IMAD.IADD R20, R29, 0x1, R66 ;  /* 0x000000011d147824 */ /* 0x000fe200078e0242 */
[----:B------:R-:W-:Y:S01]  /*7280*/  ISETP.NE.AND P1, PT, R0, 0x4, PT ;  /* 0x000000040000780c */ /* 0x000fe20003f25270 */
[----:B------:R-:W-:Y:S01]  /*7290*/  IMAD.IADD R21, R31, 0x1, R68 ;  /* 0x000000011f157824 */ /* 0x000fe200078e0244 */
[----:B--2---:R-:W-:Y:S02]  /*72a0*/  SEL R2, RZ, 0x1, P0 ;  /* 0x00000001ff027807 */ /* 0x004fe40000000000 */
[----:B------:R-:W-:Y:S02]  /*72b0*/  SEL R3, RZ, 0x1, P1 ;  /* 0x00000001ff037807 */ /* 0x000fe40000800000 */
[----:B------:R-:W-:Y:S02]  /*72c0*/  LOP3.LUT R75, R75, R2, RZ, 0x3c, !PT ;  /* 0x000000024b4b7212 */ /* 0x000fe400078e3cff */
[----:B------:R-:W-:Y:S02]  /*72d0*/  LOP3.LUT R76, R76, R3, RZ, 0x3c, !PT ;  /* 0x000000034c4c7212 */ /* 0x000fe400078e3cff */
[----:B------:R-:W-:Y:S02]  /*72e0*/  @P2 R2UR UR36, R74 ;  /* 0x000000004a2422ca */ /* 0x000fe400000e0000 */
[----:B------:R-:W-:Y:S02]  /*72f0*/  SEL R82, R82, RZ, P0 ;  /* 0x000000ff52527207 */ /* 0x000fe40000000000 */
[----:B------:R-:W-:Y:S01]  /*7300*/  SEL R30, R0, RZ, P1 ;  /* 0x000000ff001e7207 */ /* 0x000fe20000800000 */
[----:B------:R-:W-:Y:S10]  /*7310*/  @P2 BRA `(.L_x_112) ;  /* 0xffffffdc00342947 */ /* 0x000ff4000383ffff */
[----:B------:R-:W-:-:S09]  /*7320*/  UISETP.NE.AND UP0, UPT, UR53, URZ, UPT ;  /* 0x000000ff3500728c */ /* 0x000fd2000bf05270 */
[----:B------:R-:W-:Y:S05]  /*7330*/  BRA.U !UP0, `(.L_x_113) ;  /* 0x0000000108487547 */ /* 0x000fea000b800000 */
[----:B------:R-:W2:Y:S02]  /*7340*/  LDCU.64 UR4, c[0x0][0x890] ;  /* 0x00011200ff0477ac */ /* 0x000ea40008000a00 */
[----:B--2---:R-:W-:-:S04]  /*7350*/  UISETP.NE.U32.AND UP0, UPT, UR4, URZ, UPT ;  /* 0x000000ff0400728c */ /* 0x004fc8000bf05070 */
[----:B------:R-:W-:-:S09]  /*7360*/  UISETP.NE.AND.EX UP0, UPT, UR5, URZ, UPT, UP0 ;  /* 0x000000ff0500728c */ /* 0x000fd2000bf05300 */
[----:B------:R-:W-:Y:S05]  /*7370*/  BRA.U UP0, `(.L_x_114) ;  /* 0x00000001000c7547 */ /* 0x000fea000b800000 */
[----:B------:R-:W-:-:S13]  /*7380*/  FSETP.NEU.AND P0, PT, R35, RZ, PT ;  /* 0x000000ff2300720b */ /* 0x000fda0003f0d000 */
[----:B------:R-:W-:Y:S05]  /*7390*/  @!P0 EXIT ;  /* 0x000000000000894d */ /* 0x000fea0003800000 */
[----:B------:R-:W-:Y:S05]  /*73a0*/  BRA `(.L_x_113) ;  /* 0x00000000002c7947 */ /* 0x000fea0003800000 */
.L_x_114:
[----:B------:R-:W-:Y:S01]  /*73b0*/  ISETP.NE.AND P0, PT, R81, RZ, PT ;  /* 0x000000ff5100720c */ /* 0x000fe20003f05270 */
[----:B------:R-:W-:-:S12]  /*73c0*/  BSSY.RECONVERGENT B0, `(.L_x_113) ;  /* 0x0000009000007945 */ /* 0x000fd80003800200 */
[----:B------:R-:W-:Y:S05]  /*73d0*/  @P0 BRA `(.L_x_115) ;  /* 0x0000000000140947 */ /* 0x000fea0003800000 */
[----:B------:R-:W2:Y:S02]  /*73e0*/  LDCU.64 UR4, c[0x0][0x888] ;  /* 0x00011100ff0477ac */ /* 0x000ea40008000a00 */
[----:B--2---:R-:W-:-:S04]  /*73f0*/  ISETP.NE.U32.AND P0, PT, RZ, UR4, PT ;  /* 0x00000004ff007c0c */ /* 0x004fc8000bf05070 */
[----:B------:R-:W-:-:S13]  /*7400*/  ISETP.NE.AND.EX P0, PT, RZ, UR5, PT, P0 ;  /* 0x00000005ff007c0c */ /* 0x000fda000bf05300 */
[----:B------:R-:W-:Y:S05]  /*7410*/  @!P0 EXIT ;  /* 0x000000000000894d */ /* 0x000fea0003800000 */
[----:B------:R-:W-:Y:S05]  /*7420*/  BRA `(.L_x_116) ;  /* 0x0000000000087947 */ /* 0x000fea0003800000 */
.L_x_115:
[----:B------:R-:W-:-:S13]  /*7430*/  FSETP.NEU.AND P0, PT, R35, RZ, PT ;  /* 0x000000ff2300720b */ /* 0x000fda0003f0d000 */
[----:B------:R-:W-:Y:S05]  /*7440*/  @!P0 EXIT ;  /* 0x000000000000894d */ /* 0x000fea0003800000 */
.L_x_116:
[----:B------:R-:W-:Y:S05]  /*7450*/  BSYNC.RECONVERGENT B0 ;  /* 0x0000000000007941 */ /* 0x000fea0003800200 */
.L_x_113:
[----:B------:R-:W-:Y:S01]  /*7460*/  ULEA UR4, UR49, UR48, 0x3 ;  /* 0x0000003031047291 */ /* 0x000fe2000f8e18ff */
[----:B------:R-:W-:-:S04]  /*7470*/  DEPBAR.LE SB0, 0x0 ;  /* 0x000080000000791a */ /* 0x000fc80000000000 */
[----:B------:R-:W-:-:S04]  /*7480*/  UIADD3 UR4, UPT, UPT, UR4, 0x78, URZ ;  /* 0x0000007804047890 */ /* 0x000fc8000fffe0ff */
[----:B------:R-:W-:-:S09]  /*7490*/  UPRMT UR4, UR37, 0x654, UR4 ;  /* 0x0000065425047896 */ /* 0x000fd20008000004 */
[----:B------:R-:W-:Y:S01]  /*74a0*/  SYNCS.ARRIVE.TRANS64.RED.A1T0 RZ, [UR4], RZ ;  /* 0x000000ffffff79a7 */ /* 0x000fe20008100404 */
[----:B------:R-:W-:Y:S05]  /*74b0*/  EXIT ;  /* 0x000000000000794d */ /* 0x000fea0003800000 */
.L_x_19:
[----:B--2---:R2:W1:Y:S02]  /*74c0*/  SYNCS.PHASECHK.TRANS64.TRYWAIT P0, [R3+URZ+0x110], R2 ;  /* 0x00011002030075a7 */ /* 0x00446400080011ff */
[----:B-1----:R-:W-:Y:S05]  /*74d0*/  @!P0 NANOSLEEP.SYNCS 0x989680 ;  /* 0x009896800000895d */ /* 0x002fea0003900000 */
[----:B------:R-:W1:Y:S02]  /*74e0*/  @!P0 SYNCS.PHASECHK.TRANS64 P0, [R3+URZ+0x110], R2 ;  /* 0x00011002030085a7 */ /* 0x000e6400080010ff */
[----:B-1----:R-:W-:Y:S05]  /*74f0*/  @!P0 BRA `(.L_x_19) ;  /* 0xfffffffc00f08947 */ /* 0x002fea000383ffff */
[----:B------:R-:W-:Y:S05]  /*7500*/  BRA `(.L_x_117) ;  /* 0xffffffa000407947 */ /* 0x000fea000383ffff */
.L_x_22:
[----:B-1----:R-:W-:-:S07]  /*7510*/  MOV R2, UR33 ;  /* 0x0000002100027c02 */ /* 0x002fce0008000f00 */
.L_x_118:
[----:B-1----:R1:W2:Y:S02]  /*7520*/  SYNCS.PHASECHK.TRANS64.TRYWAIT P0, [R2+URZ+0x30], R5 ;  /* 0x00003005020075a7 */ /* 0x0022a400080011ff */
[----:B--2---:R-:W-:Y:S05]  /*7530*/  @!P0 NANOSLEEP.SYNCS 0x989680 ;  /* 0x009896800000895d */ /* 0x004fea0003900000 */
[----:B------:R-:W2:Y:S02]  /*7540*/  @!P0 SYNCS.PHASECHK.TRANS64 P0, [R2+URZ+0x30], R5 ;  /* 0x00003005020085a7 */ /* 0x000ea400080010ff */
[----:B--2---:R-:W-:Y:S05]  /*7550*/  @!P0 BRA `(.L_x_118) ;  /* 0xfffffffc00f08947 */ /* 0x004fea000383ffff */
[----:B------:R-:W-:Y:S05]  /*7560*/  BRA `(.L_x_21) ;  /* 0xffffffa000947947 */ /* 0x000fea000383ffff */
.L_x_28:
[----:B-1----:R-:W-:-:S07]  /*7570*/  MOV R2, UR33 ;  /* 0x0000002100027c02 */ /* 0x002fce0008000f00 */
.L_x_119:
[----:B-1----:R1:W2:Y:S02]  /*7580*/  SYNCS.PHASECHK.TRANS64.TRYWAIT P0, [R2+URZ+0x30], R5 ;  /* 0x00003005020075a7 */ /* 0x0022a400080011ff */
[----:B--2---:R-:W-:Y:S05]  /*7590*/  @!P0 NANOSLEEP.SYNCS 0x989680 ;  /* 0x009896800000895d */ /* 0x004fea0003900000 */
[----:B------:R-:W2:Y:S02]  /*75a0*/  @!P0 SYNCS.PHASECHK.TRANS64 P0, [R2+URZ+0x30], R5 ;  /* 0x00003005020085a7 */ /* 0x000ea400080010ff */
[----:B--2---:R-:W-:Y:S05]  /*75b0*/  @!P0 BRA `(.L_x_119) ;  /* 0xfffffffc00f08947 */ /* 0x004fea000383ffff */
[----:B------:R-:W-:Y:S05]  /*75c0*/  BRA `(.L_x_27) ;  /* 0xffffffa400687947 */ /* 0x000fea000383ffff */
.L_x_32:
[----:B-1----:R1:W2:Y:S02]  /*75d0*/  SYNCS.PHASECHK.TRANS64.TRYWAIT P0, [R2+URZ+0xa0], R3 ;  /* 0x0000a003020075a7 */ /* 0x0022a400080011ff */
[----:B--2---:R-:W-:Y:S05]  /*75e0*/  @!P0 NANOSLEEP.SYNCS 0x989680 ;  /* 0x009896800000895d */ /* 0x004fea0003900000 */
[----:B------:R-:W2:Y:S02]  /*75f0*/  @!P0 SYNCS.PHASECHK.TRANS64 P0, [R2+URZ+0xa0], R3 ;  /* 0x0000a003020085a7 */ /* 0x000ea400080010ff */
[----:B--2---:R-:W-:Y:S05]  /*7600*/  @!P0 BRA `(.L_x_32) ;  /* 0xfffffffc00f08947 */ /* 0x004fea000383ffff */
[----:B------:R-:W-:Y:S05]  /*7610*/  BRA `(.L_x_120) ;  /* 0xffffffa800187947 */ /* 0x000fea000383ffff */
.L_x_36:
[----:B----4-:R-:W-:-:S07]  /*7620*/  MOV R0, UR5 ;  /* 0x0000000500007c02 */ /* 0x010fce0008000f00 */
.L_x_121:
[----:B-1----:R1:W2:Y:S02]  /*7630*/  SYNCS.PHASECHK.TRANS64.TRYWAIT P0, [R0+URZ], R3 ;  /* 0x00000003000075a7 */ /* 0x0022a400080011ff */
[----:B--2---:R-:W-:Y:S05]  /*7640*/  @!P0 NANOSLEEP.SYNCS 0x989680 ;  /* 0x009896800000895d */ /* 0x004fea0003900000 */
[----:B------:R-:W2:Y:S02]  /*7650*/  @!P0 SYNCS.PHASECHK.TRANS64 P0, [R0+URZ], R3 ;  /* 0x00000003000085a7 */ /* 0x000ea400080010ff */
[----:B--2---:R-:W-:Y:S05]  /*7660*/  @!P0 BRA `(.L_x_121) ;  /* 0xfffffffc00f08947 */ /* 0x004fea000383ffff */
[----:B------:R-:W-:Y:S05]  /*7670*/  BRA `(.L_x_122) ;  /* 0xffffffac00887947 */ /* 0x000fea000383ffff */
.L_x_37:
[----:B----4-:R-:W-:-:S07]  /*7680*/  MOV R0, UR5 ;  /* 0x0000000500007c02 */ /* 0x010fce0008000f00 */
.L_x_123:
[----:B-1----:R1:W2:Y:S02]  /*7690*/  SYNCS.PHASECHK.TRANS64.TRYWAIT P0, [R0+URZ], R3 ;  /* 0x00000003000075a7 */ /* 0x0022a400080011ff */
[----:B--2---:R-:W-:Y:S05]  /*76a0*/  @!P0 NANOSLEEP.SYNCS 0x989680 ;  /* 0x009896800000895d */ /* 0x004fea0003900000 */
[----:B------:R-:W2:Y:S02]  /*76b0*/  @!P0 SYNCS.PHASECHK.TRANS64 P0, [R0+URZ], R3 ;  /* 0x00000003000085a7 */ /* 0x000ea400080010ff */
[----:B--2---:R-:W-:Y:S05]  /*76c0*/  @!P0 BRA `(.L_x_123) ;  /* 0xfffffffc00f08947 */ /* 0x004fea000383ffff */
[----:B------:R-:W-:Y:S05]  /*76d0*/  BRA `(.L_x_124) ;  /* 0xffffffac00947947 */ /* 0x000fea000383ffff */
.L_x_38:
[----:B----4-:R-:W-:-:S07]  /*76e0*/  MOV R0, UR5 ;  /* 0x0000000500007c02 */ /* 0x010fce0008000f00 */
.L_x_125:
[----:B-1----:R1:W2:Y:S02]  /*76f0*/  SYNCS.PHASECHK.TRANS64.TRYWAIT P0, [R0+URZ], R3 ;  /* 0x00000003000075a7 */ /* 0x0022a400080011ff */
[----:B--2---:R-:W-:Y:S05]  /*7700*/  @!P0 NANOSLEEP.SYNCS 0x989680 ;  /* 0x009896800000895d */ /* 0x004fea0003900000 */
[----:B------:R-:W2:Y:S02]  /*7710*/  @!P0 SYNCS.PHASECHK.TRANS64 P0, [R0+URZ], R3 ;  /* 0x00000003000085a7 */ /* 0x000ea400080010ff */
[----:B--2---:R-:W-:Y:S05]  /*7720*/  @!P0 BRA `(.L_x_125) ;  /* 0xfffffffc00f08947 */ /* 0x004fea000383ffff */
[----:B------:R-:W-:Y:S05]  /*7730*/  BRA `(.L_x_126) ;  /* 0xffffffac00a07947 */ /* 0x000fea000383ffff */
.L_x_39:
[----:B----4-:R-:W-:-:S07]  /*7740*/  MOV R0, UR5 ;  /* 0x0000000500007c02 */ /* 0x010fce0008000f00 */
.L_x_127:
[----:B-1----:R1:W2:Y:S02]  /*7750*/  SYNCS.PHASECHK.TRANS64.TRYWAIT P0, [R0+URZ], R3 ;  /* 0x00000003000075a7 */ /* 0x0022a400080011ff */
[----:B--2---:R-:W-:Y:S05]  /*7760*/  @!P0 NANOSLEEP.SYNCS 0x989680 ;  /* 0x009896800000895d */ /* 0x004fea0003900000 */
[----:B------:R-:W2:Y:S02]  /*7770*/  @!P0 SYNCS.PHASECHK.TRANS64 P0, [R0+URZ], R3 ;  /* 0x00000003000085a7 */ /* 0x000ea400080010ff */
[----:B--2---:R-:W-:Y:S05]  /*7780*/  @!P0 BRA `(.L_x_127) ;  /* 0xfffffffc00f08947 */ /* 0x004fea000383ffff */
[----:B------:R-:W-:Y:S05]  /*7790*/  BRA `(.L_x_128) ;  /* 0xffffffac00ac7947 */ /* 0x000fea000383ffff */
.L_x_40:
[----:B----4-:R-:W-:-:S07]  /*77a0*/  MOV R0, UR5 ;  /* 0x0000000500007c02 */ /* 0x010fce0008000f00 */
.L_x_129:
[----:B-1----:R1:W2:Y:S02]  /*77b0*/  SYNCS.PHASECHK.TRANS64.TRYWAIT P0, [R0+URZ], R3 ;  /* 0x00000003000075a7 */ /* 0x0022a400080011ff */
[----:B--2---:R-:W-:Y:S05]  /*77c0*/  @!P0 NANOSLEEP.SYNCS 0x989680 ;  /* 0x009896800000895d */ /* 0x004fea0003900000 */
[----:B------:R-:W2:Y:S02]  /*77d0*/  @!P0 SYNCS.PHASECHK.TRANS64 P0, [R0+URZ], R3 ;  /* 0x00000003000085a7 */ /* 0x000ea400080010ff */
[----:B--2---:R-:W-:Y:S05]  /*77e0*/  @!P0 BRA `(.L_x_129) ;  /* 0xfffffffc00f08947 */ /* 0x004fea000383ffff */
[----:B------:R-:W-:Y:S05]  /*77f0*/  BRA `(.L_x_130) ;  /* 0xffffffac00b87947 */ /* 0x000fea000383ffff */
.L_x_43:
[----:B-1----:R1:W2:Y:S02]  /*7800*/  SYNCS.PHASECHK.TRANS64.TRYWAIT P0, [R0+URZ+0x100], R5 ;  /* 0x00010005000075a7 */ /* 0x0022a400080011ff */
[----:B--2---:R-:W-:Y:S05]  /*7810*/  @!P0 NANOSLEEP.SYNCS 0x989680 ;  /* 0x009896800000895d */ /* 0x004fea0003900000 */
[----:B------:R-:W2:Y:S02]  /*7820*/  @!P0 SYNCS.PHASECHK.TRANS64 P0, [R0+URZ+0x100], R5 ;  /* 0x00010005000085a7 */ /* 0x000ea400080010ff */
[----:B--2---:R-:W-:Y:S05]  /*7830*/  @!P0 BRA `(.L_x_43) ;  /* 0xfffffffc00f08947 */ /* 0x004fea000383ffff */
[----:B------:R-:W-:Y:S05]  /*7840*/  BRA `(.L_x_131) ;  /* 0xffffffb000147947 */ /* 0x000fea000383ffff */
.L_x_44:
[----:B------:R-:W-:-:S07]  /*7850*/  MOV R0, UR5 ;  /* 0x0000000500007c02 */ /* 0x000fce0008000f00 */
.L_x_132:
[----:B-1----:R1:W2:Y:S02]  /*7860*/  SYNCS.PHASECHK.TRANS64.TRYWAIT P0, [R0+URZ+0xb0], R5 ;  /* 0x0000b005000075a7 */ /* 0x0022a400080011ff */
[----:B--2---:R-:W-:Y:S05]  /*7870*/  @!P0 NANOSLEEP.SYNCS 0x989680 ;  /* 0x009896800000895d */ /* 0x004fea0003900000 */
[----:B------:R-:W2:Y:S02]  /*7880*/  @!P0 SYNCS.PHASECHK.TRANS64 P0, [R0+URZ+0xb0], R5 ;  /* 0x0000b005000085a7 */ /* 0x000ea400080010ff */
[----:B--2---:R-:W-:Y:S05]  /*7890*/  @!P0 BRA `(.L_x_132) ;  /* 0xfffffffc00f08947 */ /* 0x004fea000383ffff */
[----:B------:R-:W-:Y:S05]  /*78a0*/  BRA `(.L_x_133) ;  /* 0xffffffb000247947 */ /* 0x000fea000383ffff */
.L_x_45:
[----:B-1----:R1:W2:Y:S02]  /*78b0*/  SYNCS.PHASECHK.TRANS64.TRYWAIT P1, [R0+URZ+0xa0], R5 ;  /* 0x0000a005000075a7 */ /* 0x0022a400080211ff */
[----:B--2---:R-:W-:Y:S05]  /*78c0*/  @!P1 NANOSLEEP.SYNCS 0x989680 ;  /* 0x009896800000995d */ /* 0x004fea0003900000 */
[----:B------:R-:W2:Y:S02]  /*78d0*/  @!P1 SYNCS.PHASECHK.TRANS64 P1, [R0+URZ+0xa0], R5 ;  /* 0x0000a005000095a7 */ /* 0x000ea400080210ff */
[----:B--2---:R-:W-:Y:S05]  /*78e0*/  @!P1 BRA `(.L_x_45) ;  /* 0xfffffffc00f09947 */ /* 0x004fea000383ffff */
[----:B------:R-:W-:Y:S05]  /*78f0*/  BRA `(.L_x_134) ;  /* 0xffffffb000547947 */ /* 0x000fea000383ffff */
.L_x_48:
[----:B------:R-:W-:-:S07]  /*7900*/  MOV R0, UR5 ;  /* 0x0000000500007c02 */ /* 0x000fce0008000f00 */
.L_x_135:
[----:B-1----:R1:W2:Y:S02]  /*7910*/  SYNCS.PHASECHK.TRANS64.TRYWAIT P0, [R0+URZ+0xb0], R3 ;  /* 0x0000b003000075a7 */ /* 0x0022a400080011ff */
[----:B--2---:R-:W-:Y:S05]  /*7920*/  @!P0 NANOSLEEP.SYNCS 0x989680 ;  /* 0x009896800000895d */ /* 0x004fea0003900000 */
[----:B------:R-:W2:Y:S02]  /*7930*/  @!P0 SYNCS.PHASECHK.TRANS64 P0, [R0+URZ+0xb0], R3 ;  /* 0x0000b003000085a7 */ /* 0x000ea400080010ff */
[----:B--2---:R-:W-:Y:S05]  /*7940*/  @!P0 BRA `(.L_x_135) ;  /* 0xfffffffc00f08947 */ /* 0x004fea000383ffff */
[----:B------:R-:W-:Y:S05]  /*7950*/  BRA `(.L_x_47) ;  /* 0xffffffb000a87947 */ /* 0x000fea000383ffff */
.L_x_55:
[----:B-1----:R1:W2:Y:S02]  /*7960*/  SYNCS.PHASECHK.TRANS64.TRYWAIT P1, [R0+URZ+0xa0], R5 ;  /* 0x0000a005000075a7 */ /* 0x0022a400080211ff */
[----:B--2---:R-:W-:Y:S05]  /*7970*/  @!P1 NANOSLEEP.SYNCS 0x989680 ;  /* 0x009896800000995d */ /* 0x004fea0003900000 */
[----:B------:R-:W2:Y:S02]  /*7980*/  @!P1 SYNCS.PHASECHK.TRANS64 P1, [R0+URZ+0xa0], R5 ;  /* 0x0000a005000095a7 */ /* 0x000ea400080210ff */
[----:B--2---:R-:W-:Y:S05]  /*7990*/  @!P1 BRA `(.L_x_55) ;  /* 0xfffffffc00f09947 */ /* 0x004fea000383ffff */
[----:B------:R-:W-:Y:S05]  /*79a0*/  BRA `(.L_x_136) ;  /* 0xffffffb800387947 */ /* 0x000fea000383ffff */
.L_x_56:
[----:B------:R-:W-:-:S07]  /*79b0*/  MOV R3, UR6 ;  /* 0x0000000600037c02 */ /* 0x000fce0008000f00 */
.L_x_137:
[----:B-1----:R1:W2:Y:S02]  /*79c0*/  SYNCS.PHASECHK.TRANS64.TRYWAIT P0, [R3+URZ+0xe0], R0 ;  /* 0x0000e000030075a7 */ /* 0x0022a400080011ff */
[----:B--2---:R-:W-:Y:S05]  /*79d0*/  @!P0 NANOSLEEP.SYNCS 0x989680 ;  /* 0x009896800000895d */ /* 0x004fea0003900000 */
[----:B------:R-:W2:Y:S02]  /*79e0*/  @!P0 SYNCS.PHASECHK.TRANS64 P0, [R3+URZ+0xe0], R0 ;  /* 0x0000e000030085a7 */ /* 0x000ea400080010ff */
[----:B--2---:R-:W-:Y:S05]  /*79f0*/  @!P0 BRA `(.L_x_137) ;  /* 0xfffffffc00f08947 */ /* 0x004fea000383ffff */
[----:B------:R-:W-:Y:S05]  /*7a00*/  BRA `(.L_x_138) ;  /* 0xffffffb800887947 */ /* 0x000fea000383ffff */
.L_x_59:
[----:B------:R-:W-:Y:S07]  /*7a10*/  MOV R0, UR11 ;  /* 0x0000000b00007c02 */ /* 0x000fee0008000f00 */
.L_x_139:
[----:B-1----:R1:W2:Y:S02]  /*7a20*/  SYNCS.PHASECHK.TRANS64.TRYWAIT P0, [R0+URZ], R3 ;  /* 0x00000003000075a7 */ /* 0x0022a400080011ff */
[----:B--2---:R-:W-:Y:S05]  /*7a30*/  @!P0 NANOSLEEP.SYNCS 0x989680 ;  /* 0x009896800000895d */ /* 0x004fea0003900000 */
[----:B------:R-:W2:Y:S02]  /*7a40*/  @!P0 SYNCS.PHASECHK.TRANS64 P0, [R0+URZ], R3 ;  /* 0x00000003000085a7 */ /* 0x000ea400080010ff */
[----:B--2---:R-:W-:Y:S05]  /*7a50*/  @!P0 BRA `(.L_x_139) ;  /* 0xfffffffc00f08947 */ /* 0x004fea000383ffff */
[----:B------:R-:W-:Y:S05]  /*7a60*/  BRA `(.L_x_58) ;  /* 0xffffffb800a47947 */ /* 0x000fea000383ffff */
.L_x_62:
[----:B------:R-:W-:-:S07]  /*7a70*/  MOV R0, UR6 ;  /* 0x0000000600007c02 */ /* 0x000fce0008000f00 */
.L_x_140:
[----:B--2---:R2:W4:Y:S02]  /*7a80*/  SYNCS.PHASECHK.TRANS64.TRYWAIT P0, [R0+URZ], R3 ;  /* 0x00000003000075a7 */ /* 0x00452400080011ff */
[----:B----4-:R-:W-:Y:S05]  /*7a90*/  @!P0 NANOSLEEP.SYNCS 0x989680 ;  /* 0x009896800000895d */ /* 0x010fea0003900000 */
[----:B------:R-:W4:Y:S02]  /*7aa0*/  @!P0 SYNCS.PHASECHK.TRANS64 P0, [R0+URZ], R3 ;  /* 0x00000003000085a7 */ /* 0x000f2400080010ff */
[----:B----4-:R-:W-:Y:S05]  /*7ab0*/  @!P0 BRA `(.L_x_140) ;  /* 0xfffffffc00f08947 */ /* 0x010fea000383ffff */
[----:B------:R-:W-:Y:S05]  /*7ac0*/  BRA `(.L_x_141) ;  /* 0xffffffbc00d07947 */ /* 0x000fea000383ffff */
.L_x_63:
[----:B------:R-:W-:-:S07]  /*7ad0*/  MOV R0, UR6 ;  /* 0x0000000600007c02 */ /* 0x000fce0008000f00 */
.L_x_142:
[----:B-1----:R1:W2:Y:S02]  /*7ae0*/  SYNCS.PHASECHK.TRANS64.TRYWAIT P0, [R0+URZ], R3 ;  /* 0x00000003000075a7 */ /* 0x0022a400080011ff */
[----:B--2---:R-:W-:Y:S05]  /*7af0*/  @!P0 NANOSLEEP.SYNCS 0x989680 ;  /* 0x009896800000895d */ /* 0x004fea0003900000 */
[----:B------:R-:W2:Y:S02]  /*7b00*/  @!P0 SYNCS.PHASECHK.TRANS64 P0, [R0+URZ], R3 ;  /* 0x00000003000085a7 */ /* 0x000ea400080010ff */
[----:B--2---:R-:W-:Y:S05]  /*7b10*/  @!P0 BRA `(.L_x_142) ;  /* 0xfffffffc00f08947 */ /* 0x004fea000383ffff */
[----:B------:R-:W-:Y:S05]  /*7b20*/  BRA `(.L_x_143) ;  /* 0xffffffbc00dc7947 */ /* 0x000fea000383ffff */
.L_x_64:
[----:B------:R-:W-:-:S07]  /*7b30*/  MOV R0, UR6 ;  /* 0x0000000600007c02 */ /* 0x000fce0008000f00 */
.L_x_144:
[----:B-1----:R1:W2:Y:S02]  /*7b40*/  SYNCS.PHASECHK.TRANS64.TRYWAIT P0, [R0+URZ], R3 ;  /* 0x00000003000075a7 */ /* 0x0022a400080011ff */
[----:B--2---:R-:W-:Y:S05]  /*7b50*/  @!P0 NANOSLEEP.SYNCS 0x989680 ;  /* 0x009896800000895d */ /* 0x004fea0003900000 */
[----:B------:R-:W2:Y:S02]  /*7b60*/  @!P0 SYNCS.PHASECHK.TRANS64 P0, [R0+URZ], R3 ;  /* 0x00000003000085a7 */ /* 0x000ea400080010ff */
[----:B--2---:R-:W-:Y:S05]  /*7b70*/  @!P0 BRA `(.L_x_144) ;  /* 0xfffffffc00f08947 */ /* 0x004fea000383ffff */
[----:B------:R-:W-:Y:S05]  /*7b80*/  BRA `(.L_x_145) ;  /* 0xffffffbc00e87947 */ /* 0x000fea000383ffff */
.L_x_65:
[----:B------:R-:W-:-:S07]  /*7b90*/  MOV R0, UR7 ;  /* 0x0000000700007c02 */ /* 0x000fce0008000f00 */
.L_x_146:
[----:B-1----:R1:W2:Y:S02]  /*7ba0*/  SYNCS.PHASECHK.TRANS64.TRYWAIT P0, [R0+URZ], R3 ;  /* 0x00000003000075a7 */ /* 0x0022a400080011ff */
[----:B--2---:R-:W-:Y:S05]  /*7bb0*/  @!P0 NANOSLEEP.SYNCS 0x989680 ;  /* 0x009896800000895d */ /* 0x004fea0003900000 */
[----:B------:R-:W2:Y:S02]  /*7bc0*/  @!P0 SYNCS.PHASECHK.TRANS64 P0, [R0+URZ], R3 ;  /* 0x00000003000085a7 */ /* 0x000ea400080010ff */
[----:B--2---:R-:W-:Y:S05]  /*7bd0*/  @!P0 BRA `(.L_x_146) ;  /* 0xfffffffc00f08947 */ /* 0x004fea000383ffff */
[----:B------:R-:W-:Y:S05]  /*7be0*/  BRA `(.L_x_147) ;  /* 0xffffffbc00f47947 */ /* 0x000fea000383ffff */
.L_x_70:
[----:B--2---:R2:W3:Y:S02]  /*7bf0*/  SYNCS.PHASECHK.TRANS64.TRYWAIT P0, [R0+URZ+0xa0], R3 ;  /* 0x0000a003000075a7 */ /* 0x0044e400080011ff */
[----:B---3--:R-:W-:Y:S05]  /*7c00*/  @!P0 NANOSLEEP.SYNCS 0x989680 ;  /* 0x009896800000895d */ /* 0x008fea0003900000 */
[----:B------:R-:W3:Y:S02]  /*7c10*/  @!P0 SYNCS.PHASECHK.TRANS64 P0, [R0+URZ+0xa0], R3 ;  /* 0x0000a003000085a7 */ /* 0x000ee400080010ff */
[----:B---3--:R-:W-:Y:S05]  /*7c20*/  @!P0 BRA `(.L_x_70) ;  /* 0xfffffffc00f08947 */ /* 0x008fea000383ffff */
[----:B------:R-:W-:Y:S05]  /*7c30*/  BRA `(.L_x_148) ;  /* 0xffffffc000f07947 */ /* 0x000fea000383ffff */
.L_x_73:
[----:B------:R-:W-:Y:S07]  /*7c40*/  MOV R0, UR7 ;  /* 0x0000000700007c02 */ /* 0x000fee0008000f00 */
.L_x_149:
[----:B--2---:R2:W3:Y:S02]  /*7c50*/  SYNCS.PHASECHK.TRANS64.TRYWAIT P0, [R0+URZ+0x98], R3 ;  /* 0x00009803000075a7 */ /* 0x0044e400080011ff */
[----:B---3--:R-:W-:Y:S05]  /*7c60*/  @!P0 NANOSLEEP.SYNCS 0x989680 ;  /* 0x009896800000895d */ /* 0x008fea0003900000 */
[----:B------:R-:W3:Y:S02]  /*7c70*/  @!P0 SYNCS.PHASECHK.TRANS64 P0, [R0+URZ+0x98], R3 ;  /* 0x00009803000085a7 */ /* 0x000ee400080010ff */
[----:B---3--:R-:W-:Y:S05]  /*7c80*/  @!P0 BRA `(.L_x_149) ;  /* 0xfffffffc00f08947 */ /* 0x008fea000383ffff */
[----:B------:R-:W-:Y:S05]  /*7c90*/  BRA `(.L_x_72) ;  /* 0xffffffc400d07947 */ /* 0x000fea000383ffff */
.L_x_76:
[----:B------:R-:W-:Y:S07]  /*7ca0*/  MOV R0, UR15 ;  /* 0x0000000f00007c02 */ /* 0x000fee0008000f00 */
.L_x_150:
[----:B-1----:R1:W2:Y:S02]  /*7cb0*/  SYNCS.PHASECHK.TRANS64.TRYWAIT P0, [R0+URZ+0x78], R3 ;  /* 0x00007803000075a7 */ /* 0x0022a400080011ff */
[----:B--2---:R-:W-:Y:S05]  /*7cc0*/  @!P0 NANOSLEEP.SYNCS 0x989680 ;  /* 0x009896800000895d */ /* 0x004fea0003900000 */
[----:B------:R-:W2:Y:S02]  /*7cd0*/  @!P0 SYNCS.PHASECHK.TRANS64 P0, [R0+URZ+0x78], R3 ;  /* 0x00007803000085a7 */ /* 0x000ea400080010ff */
[----:B--2---:R-:W-:Y:S05]  /*7ce0*/  @!P0 BRA `(.L_x_150) ;  /* 0xfffffffc00f08947 */ /* 0x004fea000383ffff */
[----:B------:R-:W-:Y:S05]  /*7cf0*/  BRA `(.L_x_151) ;  /* 0xffffffc800487947 */ /* 0x000fea000383ffff */
.L_x_77:
[----:B------:R-:W-:Y:S07]  /*7d00*/  MOV R3, UR13 ;  /* 0x0000000d00037c02 */ /* 0x000fee0008000f00 */
.L_x_152:
[----:B-1----:R1:W2:Y:S02]  /*7d10*/  SYNCS.PHASECHK.TRANS64.TRYWAIT P0, [R3+URZ+0x78], R12 ;  /* 0x0000780c030075a7 */ /* 0x0022a400080011ff */
[----:B--2---:R-:W-:Y:S05]  /*7d20*/  @!P0 NANOSLEEP.SYNCS 0x989680 ;  /* 0x009896800000895d */ /* 0x004fea0003900000 */
[----:B------:R-:W2:Y:S02]  /*7d30*/  @!P0 SYNCS.PHASECHK.TRANS64 P0, [R3+URZ+0x78], R12 ;  /* 0x0000780c030085a7 */ /* 0x000ea400080010ff */
[----:B--2---:R-:W-:Y:S05]  /*7d40*/  @!P0 BRA `(.L_x_152) ;  /* 0xfffffffc00f08947 */ /* 0x004fea000383ffff */
[----:B------:R-:W-:Y:S05]  /*7d50*/  BRA `(.L_x_153) ;  /* 0xffffffc800e87947 */ /* 0x000fea000383ffff */
.L_x_79:
[----:B------:R-:W-:-:S07]  /*7d60*/  MOV R0, UR4 ;  /* 0x0000000400007c02 */ /* 0x000fce0008000f00 */
.L_x_154:
[----:B-1----:R1:W3:Y:S02]  /*7d70*/  SYNCS.PHASECHK.TRANS64.TRYWAIT P0, [R0+URZ], R3 ;  /* 0x00000003000075a7 */ /* 0x0022e400080011ff */
[----:B---3--:R-:W-:Y:S05]  /*7d80*/  @!P0 NANOSLEEP.SYNCS 0x989680 ;  /* 0x009896800000895d */ /* 0x008fea0003900000 */
[----:B------:R-:W3:Y:S02]  /*7d90*/  @!P0 SYNCS.PHASECHK.TRANS64 P0, [R0+URZ], R3 ;  /* 0x00000003000085a7 */ /* 0x000ee400080010ff */
[----:B---3--:R-:W-:Y:S05]  /*7da0*/  @!P0 BRA `(.L_x_154) ;  /* 0xfffffffc00f08947 */ /* 0x008fea000383ffff */
[----:B------:R-:W-:Y:S05]  /*7db0*/  BRA `(.L_x_155) ;  /* 0xffffffcc00747947 */ /* 0x000fea000383ffff */
.L_x_80:
[----:B------:R-:W-:-:S07]  /*7dc0*/  MOV R0, UR4 ;  /* 0x0000000400007c02 */ /* 0x000fce0008000f00 */
.L_x_156:
[----:B-1----:R1:W3:Y:S02]  /*7dd0*/  SYNCS.PHASECHK.TRANS64.TRYWAIT P0, [R0+URZ], R3 ;  /* 0x00000003000075a7 */ /* 0x0022e400080011ff */
[----:B---3--:R-:W-:Y:S05]  /*7de0*/  @!P0 NANOSLEEP.SYNCS 0x989680 ;  /* 0x009896800000895d */ /* 0x008fea0003900000 */
[----:B------:R-:W3:Y:S02]  /*7df0*/  @!P0 SYNCS.PHASECHK.TRANS64 P0, [R0+URZ], R3 ;  /* 0x00000003000085a7 */ /* 0x000ee400080010ff */
[----:B---3--:R-:W-:Y:S05]  /*7e00*/  @!P0 BRA `(.L_x_156) ;  /* 0xfffffffc00f08947 */ /* 0x008fea000383ffff */
[----:B------:R-:W-:Y:S05]  /*7e10*/  BRA `(.L_x_157) ;  /* 0xffffffcc00807947 */ /* 0x000fea000383ffff */
.L_x_82:
[----:B--2---:R2:W4:Y:S02]  /*7e20*/  SYNCS.PHASECHK.TRANS64.TRYWAIT P0, [R0+URZ+0xa0], R3 ;  /* 0x0000a003000075a7 */ /* 0x00452400080011ff */
[----:B----4-:R-:W-:Y:S05]  /*7e30*/  @!P0 NANOSLEEP.SYNCS 0x989680 ;  /* 0x009896800000895d */ /* 0x010fea0003900000 */
[----:B------:R-:W4:Y:S02]  /*7e40*/  @!P0 SYNCS.PHASECHK.TRANS64 P0, [R0+URZ+0xa0], R3 ;  /* 0x0000a003000085a7 */ /* 0x000f2400080010ff */
[----:B----4-:R-:W-:Y:S05]  /*7e50*/  @!P0 BRA `(.L_x_82) ;  /* 0xfffffffc00f08947 */ /* 0x010fea000383ffff */
[----:B------:R-:W-:Y:S05]  /*7e60*/  BRA `(.L_x_158) ;  /* 0xffffffd000747947 */ /* 0x000fea000383ffff */
.L_x_92:
[----:B-1----:R1:W3:Y:S02]  /*7e70*/  SYNCS.PHASECHK.TRANS64.TRYWAIT P1, [R0+URZ+0x60], R5 ;  /* 0x00006005000075a7 */ /* 0x0022e400080211ff */
[----:B---3--:R-:W-:Y:S05]  /*7e80*/  @!P1 NANOSLEEP.SYNCS 0x989680 ;  /* 0x009896800000995d */ /* 0x008fea0003900000 */
[----:B------:R-:W3:Y:S02]  /*7e90*/  @!P1 SYNCS.PHASECHK.TRANS64 P1, [R0+URZ+0x60], R5 ;  /* 0x00006005000095a7 */ /* 0x000ee400080210ff */
[----:B---3--:R-:W-:Y:S05]  /*7ea0*/  @!P1 BRA `(.L_x_92) ;  /* 0xfffffffc00f09947 */ /* 0x008fea000383ffff */
[----:B------:R-:W-:Y:S05]  /*7eb0*/  BRA `(.L_x_91) ;  /* 0xffffffdc00847947 */ /* 0x000fea000383ffff */
.L_x_94:
[----:B---3--:R3:W4:Y:S02]  /*7ec0*/  SYNCS.PHASECHK.TRANS64.TRYWAIT P0, [R84+URZ+0xc0], R7 ;  /* 0x0000c007540075a7 */ /* 0x00872400080011ff */
[----:B----4-:R-:W-:Y:S05]  /*7ed0*/  @!P0 NANOSLEEP.SYNCS 0x989680 ;  /* 0x009896800000895d */ /* 0x010fea0003900000 */
[----:B------:R-:W4:Y:S02]  /*7ee0*/  @!P0 SYNCS.PHASECHK.TRANS64 P0, [R84+URZ+0xc0], R7 ;  /* 0x0000c007540085a7 */ /* 0x000f2400080010ff */
[----:B----4-:R-:W-:Y:S05]  /*7ef0*/  @!P0 BRA `(.L_x_94) ;  /* 0xfffffffc00f08947 */ /* 0x010fea000383ffff */
[----:B------:R-:W-:Y:S05]  /*7f00*/  BRA `(.L_x_93) ;  /* 0xffffffdc00fc7947 */ /* 0x000fea000383ffff */
.L_x_105:
[----:B-1----:R1:W2:Y:S02]  /*7f10*/  SYNCS.PHASECHK.TRANS64.TRYWAIT P0, [R2+URZ+0x60], R5 ;  /* 0x00006005020075a7 */ /* 0x0022a400080011ff */
[----:B--2---:R-:W-:Y:S05]  /*7f20*/  @!P0 NANOSLEEP.SYNCS 0x989680 ;  /* 0x009896800000895d */ /* 0x004fea0003900000 */
[----:B------:R-:W2:Y:S02]  /*7f30*/  @!P0 SYNCS.PHASECHK.TRANS64 P0, [R2+URZ+0x60], R5 ;  /* 0x00006005020085a7 */ /* 0x000ea400080010ff */
[----:B--2---:R-:W-:Y:S05]  /*7f40*/  @!P0 BRA `(.L_x_105) ;  /* 0xfffffffc00f08947 */ /* 0x004fea000383ffff */
[----:B------:R-:W-:Y:S05]  /*7f50*/  BRA `(.L_x_104) ;  /* 0xffffffe800447947 */ /* 0x000fea000383ffff */
        .weak           $__internal_0_$__cuda_sm10x_tcgen05_guardrail_trap_col_being_dealloced_not_returned_by_alloc
        .type           $__internal_0_$__cuda_sm10x_tcgen05_guardrail_trap_col_being_dealloced_not_returned_by_alloc,@function
        .size           $__internal_0_$__cuda_sm10x_tcgen05_guardrail_trap_col_being_dealloced_not_returned_by_alloc,($__internal_1_$__cuda_sm10x_tcgen05_guardrail_trap_phase_invalid_during_alloc - $__internal_0_$__cuda_sm10x_tcgen05_guardrail_trap_col_being_dealloced_not_returned_by_alloc)
$__internal_0_$__cuda_sm10x_tcgen05_guardrail_trap_col_being_dealloced_not_returned_by_alloc:
[----:B------:R-:W-:Y:S05]  /*7f60*/  BPT.TRAP 0x1 ;  /* 0x000000040000795c */ /* 0x000fea0000300000 */
[----:B------:R-:W-:-:S04]  /*7f70*/  HFMA2 R3, -RZ, RZ, 0, 0 ;  /* 0x00000000ff037431 */ /* 0x000fc800000001ff */
[----:B------:R-:W-:Y:S05]  /*7f80*/  RET.REL.NODEC R2 `(_ZN7cutlass13device_kernelINS_4gemm6kernel13GemmUniversalIN4cute5tupleIJiiiiEEENS1_10collective13CollectiveMmaINS1_35MainloopSm100TmaUmmaWarpSpecializedILi6ELi2ELi4ENS5_IJNS4_1CILi1EEESB_SB_EEEEENS5_IJNSA_ILi64EEESE_SE_EEENS_10tfloat32_tENS5_IJlSB_lEEESG_NS5_IJSB_llEEENS4_8TiledMMAINS4_8MMA_AtomIJNS4_17SM100_MMA_TF32_SSISG_SG_fLi64ELi64ELNS4_4UMMA5MajorE0ELSN_1ELNSM_7ScaleInE0ELSO_0EEEEEENS4_6LayoutISC_NS5_IJNSA_ILi0EEESS_SS_EEEEENS5_IJNS4_10UnderscoreESV_SV_EEEEENS4_13SM90_TMA_LOADENS4_14ComposedLayoutINS4_7SwizzleILi3ELi4ELi3EEENS4_18smem_ptr_flag_bitsILi32EEENSR_INS5_IJNSA_ILi8EEENSA_ILi32EEEEEENS5_IJS15_SB_EEEEEEEvNS4_8identityESY_NSZ_INS10_ILi2ELi5ELi2EEES13_NSR_INS5_IJS15_NSA_ILi4EEEEEENS5_IJSB_S15_EEEEEEEvS1A_EENS_8epilogue10collective18CollectiveEpilogueINS1I_23Sm100TmaWarpSpecializedILi3ELi2ELi16ELb1ELb0EEEJSF_NS5_IJNSR_ISE_SB_EENSR_IS15_SB_EEEEESG_SH_SG_SH_NS1I_6fusion15FusionCallbacksIS1M_NS1Q_17LinearCombinationISG_fSG_fLNS_15FloatRoundStyleE2EEESF_S1P_JEEENS4_5SM1004TMEM4LOAD26SM100_TMEM_LOAD_16dp128b8xESY_S19_NS4_17SM75_U32x4_LDSM_NENS4_14SM90_TMA_STOREES19_NS4_17SM90_U32x4_STSM_NENS4_39AutoVectorizingCopyWithAssumedAlignmentILi128EEEEEEvvEEEEvNT_6ParamsE) ;  /* 0xffffff80021c7950 */ /* 0x000fea0003c3ffff */
        .weak           $__internal_1_$__cuda_sm10x_tcgen05_guardrail_trap_phase_invalid_during_alloc
        .type           $__internal_1_$__cuda_sm10x_tcgen05_guardrail_trap_phase_invalid_during_alloc,@function
        .size           $__internal_1_$__cuda_sm10x_tcgen05_guardrail_trap_phase_invalid_during_alloc,($__internal_2_$__cuda_sm10x_tcgen05_guardrail_trap_unallocated_columns_being_dealloced - $__internal_1_$__cuda_sm10x_tcgen05_guardrail_trap_phase_invalid_during_alloc)
$__internal_1_$__cuda_sm10x_tcgen05_guardrail_trap_phase_invalid_during_alloc:
[----:B------:R-:W-:Y:S05]  /*7f90*/  BPT.TRAP 0x1 ;  /* 0x000000040000795c */ /* 0x000fea0000300000 */
[----:B------:R-:W-:-:S04]  /*7fa0*/  MOV R3, 0x0 ;  /* 0x0000000000037802 */ /* 0x000fc80000000f00 */
[----:B------:R-:W-:Y:S05]  /*7fb0*/  RET.REL.NODEC R2 `(_ZN7cutlass13device_kernelINS_4gemm6kernel13GemmUniversalIN4cute5tupleIJiiiiEEENS1_10collective13CollectiveMmaINS1_35MainloopSm100TmaUmmaWarpSpecializedILi6ELi2ELi4ENS5_IJNS4_1CILi1EEESB_SB_EEEEENS5_IJNSA_ILi64EEESE_SE_EEENS_10tfloat32_tENS5_IJlSB_lEEESG_NS5_IJSB_llEEENS4_8TiledMMAINS4_8MMA_AtomIJNS4_17SM100_MMA_TF32_SSISG_SG_fLi64ELi64ELNS4_4UMMA5MajorE0ELSN_1ELNSM_7ScaleInE0ELSO_0EEEEEENS4_6LayoutISC_NS5_IJNSA_ILi0EEESS_SS_EEEEENS5_IJNS4_10UnderscoreESV_SV_EEEEENS4_13SM90_TMA_LOADENS4_14ComposedLayoutINS4_7SwizzleILi3ELi4ELi3EEENS4_18smem_ptr_flag_bitsILi32EEENSR_INS5_IJNSA_ILi8EEENSA_ILi32EEEEEENS5_IJS15_SB_EEEEEEEvNS4_8identityESY_NSZ_INS10_ILi2ELi5ELi2EEES13_NSR_INS5_IJS15_NSA_ILi4EEEEEENS5_IJSB_S15_EEEEEEEvS1A_EENS_8epilogue10collective18CollectiveEpilogueINS1I_23Sm100TmaWarpSpecializedILi3ELi2ELi16ELb1ELb0EEEJSF_NS5_IJNSR_ISE_SB_EENSR_IS15_SB_EEEEESG_SH_SG_SH_NS1I_6fusion15FusionCallbacksIS1M_NS1Q_17LinearCombinationISG_fSG_fLNS_15FloatRoundStyleE2EEESF_S1P_JEEENS4_5SM1004TMEM4LOAD26SM100_TMEM_LOAD_16dp128b8xESY_S19_NS4_17SM75_U32x4_LDSM_NENS4_14SM90_TMA_STOREES19_NS4_17SM90_U32x4_STSM_NENS4_39AutoVectorizingCopyWithAssumedAlignmentILi128EEEEEEvvEEEEvNT_6ParamsE) ;  /* 0xffffff8002107950 */ /* 0x000fea0003c3ffff */
        .weak           $__internal_2_$__cuda_sm10x_tcgen05_guardrail_trap_unallocated_columns_being_dealloced
        .type           $__internal_2_$__cuda_sm10x_tcgen05_guardrail_trap_unallocated_columns_being_dealloced,@function
        .size           $__internal_2_$__cuda_sm10x_tcgen05_guardrail_trap_unallocated_columns_being_dealloced,(.L_x_160 - $__internal_2_$__cuda_sm10x_tcgen05_guardrail_trap_unallocated_columns_being_dealloced)
$__internal_2_$__cuda_sm10x_tcgen05_guardrail_trap_unallocated_columns_being_dealloced:
[----:B------:R-:W-:Y:S05]  /*7fc0*/  BPT.TRAP 0x1 ;  /* 0x000000040000795c */ /* 0x000fea0000300000 */
[----:B------:R-:W-:-:S04]  /*7fd0*/  HFMA2 R3, -RZ, RZ, 0, 0 ;  /* 0x00000000ff037431 */ /* 0x000fc800000001ff */
[----:B------:R-:W-:Y:S05]  /*7fe0*/  RET.REL.NODEC R2 `(_ZN7cutlass13device_kernelINS_4gemm6kernel13GemmUniversalIN4cute5tupleIJiiiiEEENS1_10collective13CollectiveMmaINS1_35MainloopSm100TmaUmmaWarpSpecializedILi6ELi2ELi4ENS5_IJNS4_1CILi1EEESB_SB_EEEEENS5_IJNSA_ILi64EEESE_SE_EEENS_10tfloat32_tENS5_IJlSB_lEEESG_NS5_IJSB_llEEENS4_8TiledMMAINS4_8MMA_AtomIJNS4_17SM100_MMA_TF32_SSISG_SG_fLi64ELi64ELNS4_4UMMA5MajorE0ELSN_1ELNSM_7ScaleInE0ELSO_0EEEEEENS4_6LayoutISC_NS5_IJNSA_ILi0EEESS_SS_EEEEENS5_IJNS4_10UnderscoreESV_SV_EEEEENS4_13SM90_TMA_LOADENS4_14ComposedLayoutINS4_7SwizzleILi3ELi4ELi3EEENS4_18smem_ptr_flag_bitsILi32EEENSR_INS5_IJNSA_ILi8EEENSA_ILi32EEEEEENS5_IJS15_SB_EEEEEEEvNS4_8identityESY_NSZ_INS10_ILi2ELi5ELi2EEES13_NSR_INS5_IJS15_NSA_ILi4EEEEEENS5_IJSB_S15_EEEEEEEvS1A_EENS_8epilogue10collective18CollectiveEpilogueINS1I_23Sm100TmaWarpSpecializedILi3ELi2ELi16ELb1ELb0EEEJSF_NS5_IJNSR_ISE_SB_EENSR_IS15_SB_EEEEESG_SH_SG_SH_NS1I_6fusion15FusionCallbacksIS1M_NS1Q_17LinearCombinationISG_fSG_fLNS_15FloatRoundStyleE2EEESF_S1P_JEEENS4_5SM1004TMEM4LOAD26SM100_TMEM_LOAD_16dp128b8xESY_S19_NS4_17SM75_U32x4_LDSM_NENS4_14SM90_TMA_STOREES19_NS4_17SM90_U32x4_STSM_NENS4_39AutoVectorizingCopyWithAssumedAlignmentILi128EEEEEEvvEEEEvNT_6ParamsE) ;  /* 0xffffff8002047950 */ /* 0x000fea0003c3ffff */
.L_x_159:
[----:B------:R-:W-:-:S00]  /*7ff0*/  BRA `(.L_x_159) ;  /* 0xfffffffc00fc7947 */ /* 0x000fc0000383ffff */
[----:B------:R-:W-:-:S00]  /*8000*/  NOP ;  /* 0x0000000000007918 */ /* 0x000fc00000000000 */
[----:B------:R-:W-:-:S00]  /*8010*/  NOP ;  /* 0x0000000000007918 */ /* 0x000fc00000000000 */
[----:B------:R-:W-:-:S00]  /*8020*/  NOP ;  /* 0x0000000000007918 */ /* 0x000fc00000000000 */
[----:B------:R-:W-:-:S00]  /*8030*/  NOP ;  /* 0x0000000000007918 */ /* 0x000fc00000000000 */
[----:B------:R-:W-:-:S00]  /*8040*/  NOP ;  /* 0x0000000000007918 */ /* 0x000fc00000000000 */
[----:B------:R-:W-:-:S00]  /*8050*/  NOP ;  /* 0x0000000000007918 */ /* 0x000fc00000000000 */
[----:B------:R-:W-:-:S00]  /*8060*/  NOP ;  /* 0x0000000000007918 */ /* 0x000fc00000000000 */
[----:B------:R-:W-:-:S00]  /*8070*/  NOP ;  /* 0x0000000000007918 */ /* 0x000fc00000000000 */
.L_x_160:


//--------------------- .nv.global.init           --------------------------
	.section	.nv.global.init,"aw",@progbits
.nv.global.init:
	.type		$str$27,@object
	.size		$str$27,($str$28 - $str$27)
$str$27:
        /*0000*/ 	.byte	0x28, 0x61, 0x64, 0x64, 0x72, 0x65, 0x73, 0x73, 0x20, 0x26, 0x20, 0x6d, 0x61, 0x73, 0x6b, 0x29
        /*0010*/ 	.byte	0x20, 0x3d, 0x3d, 0x20, 0x30, 0x00
	.type		$str$28,@object
	.size		$str$28,($str$26 - $str$28)
$str$28:
        /*0016*/ 	.byte	0x2f, 0x74, 0x6d, 0x70, 0x2f, 0x63, 0x75, 0x74, 0x6c, 0x61, 0x73, 0x73, 0x5f, 0x73, 0x77, 0x65
        /*0026*/ 	.byte	0x65, 0x70, 0x5f, 0x73, 0x72, 0x63, 0x2f, 0x69, 0x6e, 0x63, 0x6c, 0x75, 0x64, 0x65, 0x2f, 0x63
        /*0036*/ 	.byte	0x75, 0x74, 0x65, 0x2f, 0x70, 0x6f, 0x69, 0x6e, 0x74, 0x65, 0x72, 0x5f, 0x66, 0x6c, 0x61, 0x67
        /*0046*/ 	.byte	0x67, 0x65, 0x64, 0x2e, 0x68, 0x70, 0x70, 0x00
	.type		$str$26,@object
	.size		$str$26,($str$25 - $str$26)
$str$26:
        /*004e*/ 	.byte	0x2f, 0x74, 0x6d, 0x70, 0x2f, 0x63, 0x75, 0x74, 0x6c, 0x61, 0x73, 0x73, 0x5f, 0x73, 0x77, 0x65
        /*005e*/ 	.byte	0x65, 0x70, 0x5f, 0x73, 0x72, 0x63, 0x2f, 0x69, 0x6e, 0x63, 0x6c, 0x75, 0x64, 0x65, 0x2f, 0x63
        /*006e*/ 	.byte	0x75, 0x74, 0x65, 0x2f, 0x61, 0x74, 0x6f, 0x6d, 0x2f, 0x63, 0x6f, 0x70, 0x79, 0x5f, 0x74, 0x72
        /*007e*/ 	.byte	0x61, 0x69, 0x74, 0x73, 0x5f, 0x73, 0x6d, 0x31, 0x30, 0x30, 0x2e, 0x68, 0x70, 0x70, 0x00
	.type		$str$25,@object
	.size		$str$25,(__unnamed_1 - $str$25)
$str$25:
        /*008d*/ 	.byte	0x28, 0x28, 0x75, 0x69, 0x6e, 0x74, 0x33, 0x32, 0x5f, 0x74, 0x28, 0x74, 0x68, 0x72, 0x65, 0x61
        /*009d*/ 	.byte	0x64, 0x49, 0x64, 0x78, 0x2e, 0x78, 0x29, 0x20, 0x2f, 0x20, 0x33, 0x32, 0x29, 0x20, 0x25, 0x20
        /*00ad*/ 	.byte	0x34, 0x29, 0x20, 0x3d, 0x3d, 0x20, 0x28, 0x28, 0x28, 0x74, 0x6d, 0x65, 0x6d, 0x5f, 0x61, 0x64
        /*00bd*/ 	.byte	0x64, 0x72, 0x20, 0x3e, 0x3e, 0x20, 0x31, 0x36, 0x29, 0x20, 0x2f, 0x20, 0x33, 0x32, 0x29, 0x20
        /*00cd*/ 	.byte	0x25, 0x20, 0x34, 0x29, 0x00
	.type		__unnamed_1,@object
	.size		__unnamed_1,(__unnamed_2 - __unnamed_1)
__unnamed_1:
        /*00d2*/ 	.byte	0x61, 0x75, 0x74, 0x6f, 0x20, 0x63, 0x75, 0x74, 0x65, 0x3a, 0x3a, 0x61, 0x73, 0x5f, 0x70, 0x6f
        /* <DEDUP_REMOVED lines=24> */
        /*0262*/ 	.byte	0x30, 0x34, 0x38, 0x3e, 0x3e, 0x3e, 0x3e, 0x5d, 0x00
	.type		__unnamed_2,@object
	.size		__unnamed_2,(.L_2 - __unnamed_2)
__unnamed_2:
        /* <DEDUP_REMOVED lines=45> */
        /*053b*/ 	.byte	0x3e, 0x3e, 0x3e, 0x5d, 0x00
.L_2:


//--------------------- .nv.shared._ZN7cutlass13device_kernelINS_4gemm6kernel13GemmUniversalIN4cute5tupleIJiiiiEEENS1_10collective13CollectiveMmaINS1_35MainloopSm100TmaUmmaWarpSpecializedILi6ELi2ELi4ENS5_IJNS4_1CILi1EEESB_SB_EEEEENS5_IJNSA_ILi64EEESE_SE_EEENS_10tfloat32_tENS5_IJlSB_lEEESG_NS5_IJSB_llEEENS4_8TiledMMAINS4_8MMA_AtomIJNS4_17SM100_MMA_TF32_SSISG_SG_fLi64ELi64ELNS4_4UMMA5MajorE0ELSN_1ELNSM_7ScaleInE0ELSO_0EEEEEENS4_6LayoutISC_NS5_IJNSA_ILi0EEESS_SS_EEEEENS5_IJNS4_10UnderscoreESV_SV_EEEEENS4_13SM90_TMA_LOADENS4_14ComposedLayoutINS4_7SwizzleILi3ELi4ELi3EEENS4_18smem_ptr_flag_bitsILi32EEENSR_INS5_IJNSA_ILi8EEENSA_ILi32EEEEEENS5_IJS15_SB_EEEEEEEvNS4_8identityESY_NSZ_INS10_ILi2ELi5ELi2EEES13_NSR_INS5_IJS15_NSA_ILi4EEEEEENS5_IJSB_S15_EEEEEEEvS1A_EENS_8epilogue10collective18CollectiveEpilogueINS1I_23Sm100TmaWarpSpecializedILi3ELi2ELi16ELb1ELb0EEEJSF_NS5_IJNSR_ISE_SB_EENSR_IS15_SB_EEEEESG_SH_SG_SH_NS1I_6fusion15FusionCallbacksIS1M_NS1Q_17LinearCombinationISG_fSG_fLNS_15FloatRoundStyleE2EEESF_S1P_JEEENS4_5SM1004TMEM4LOAD26SM100_TMEM_LOAD_16dp128b8xESY_S19_NS4_17SM75_U32x4_LDSM_NENS4_14SM90_TMA_STOREES19_NS4_17SM90_U32x4_STSM_NENS4_39AutoVectorizingCopyWithAssumedAlignmentILi128EEEEEEvvEEEEvNT_6ParamsE --------------------------
	.section	.nv.shared._ZN7cutlass13device_kernelINS_4gemm6kernel13GemmUniversalIN4cute5tupleIJiiiiEEENS1_10collective13CollectiveMmaINS1_35MainloopSm100TmaUmmaWarpSpecializedILi6ELi2ELi4ENS5_IJNS4_1CILi1EEESB_SB_EEEEENS5_IJNSA_ILi64EEESE_SE_EEENS_10tfloat32_tENS5_IJlSB_lEEESG_NS5_IJSB_llEEENS4_8TiledMMAINS4_8MMA_AtomIJNS4_17SM100_MMA_TF32_SSISG_SG_fLi64ELi64ELNS4_4UMMA5MajorE0ELSN_1ELNSM_7ScaleInE0ELSO_0EEEEEENS4_6LayoutISC_NS5_IJNSA_ILi0EEESS_SS_EEEEENS5_IJNS4_10UnderscoreESV_SV_EEEEENS4_13SM90_TMA_LOADENS4_14ComposedLayoutINS4_7SwizzleILi3ELi4ELi3EEENS4_18smem_ptr_flag_bitsILi32EEENSR_INS5_IJNSA_ILi8EEENSA_ILi32EEEEEENS5_IJS15_SB_EEEEEEEvNS4_8identityESY_NSZ_INS10_ILi2ELi5ELi2EEES13_NSR_INS5_IJS15_NSA_ILi4EEEEEENS5_IJSB_S15_EEEEEEEvS1A_EENS_8epilogue10collective18CollectiveEpilogueINS1I_23Sm100TmaWarpSpecializedILi3ELi2ELi16ELb1ELb0EEEJSF_NS5_IJNSR_ISE_SB_EENSR_IS15_SB_EEEEESG_SH_SG_SH_NS1I_6fusion15FusionCallbacksIS1M_NS1Q_17LinearCombinationISG_fSG_fLNS_15FloatRoundStyleE2EEESF_S1P_JEEENS4_5SM1004TMEM4LOAD26SM100_TMEM_LOAD_16dp128b8xESY_S19_NS4_17SM75_U32x4_LDSM_NENS4_14SM90_TMA_STOREES19_NS4_17SM90_U32x4_STSM_NENS4_39AutoVectorizingCopyWithAssumedAlignmentILi128EEEEEEvvEEEEvNT_6ParamsE,"aw",@nobits
	.sectionflags	@""
	.align	16
	.zero		1024


//--------------------- .nv.shared.reserved.0     --------------------------
	.section	.nv.shared.reserved.0,"aw",@nobits
	.weak		__nv_reservedSMEM_offset_0_alias
	.size		__nv_reservedSMEM_offset_0_alias, 0, 64
	.other		__nv_reservedSMEM_offset_0_alias,@"STO_CUDA_RESERVED_SHARED STV_DEFAULT"
__nv_reservedSMEM_offset_0_alias:
	.zero		0
.nv.shared.reserved.0:
	.zero		64
	.weak		__nv_reservedSMEM_tcgen05_partition
	.type		__nv_reservedSMEM_tcgen05_partition,@object
	.size		__nv_reservedSMEM_tcgen05_partition,(.L_0 - __nv_reservedSMEM_tcgen05_partition)
__nv_reservedSMEM_tcgen05_partition:
	.zero		32
.L_0:


//--------------------- .nv.global                --------------------------
	.section	.nv.global,"aw",@nobits
.nv.global:
	.type		_ZN40_INTERNAL_88d61182_4_k_cu_d2b77e95_302624cute1_E,@object
	.size		_ZN40_INTERNAL_88d61182_4_k_cu_d2b77e95_302624cute1_E,(_ZN40_INTERNAL_88d61182_4_k_cu_d2b77e95_302624cuda3std3__45__cpo6cbeginE - _ZN40_INTERNAL_88d61182_4_k_cu_d2b77e95_302624cute1_E)
_ZN40_INTERNAL_88d61182_4_k_cu_d2b77e95_302624cute1_E:
	.zero		1
	.type		_ZN40_INTERNAL_88d61182_4_k_cu_d2b77e95_302624cuda3std3__45__cpo6cbeginE,@object
	.size		_ZN40_INTERNAL_88d61182_4_k_cu_d2b77e95_302624cuda3std3__45__cpo6cbeginE,(_ZN40_INTERNAL_88d61182_4_k_cu_d2b77e95_302624cuda3std3__48in_placeE - _ZN40_INTERNAL_88d61182_4_k_cu_d2b77e95_302624cuda3std3__45__cpo6cbeginE)
_ZN40_INTERNAL_88d61182_4_k_cu_d2b77e95_302624cuda3std3__45__cpo6cbeginE:
	.zero		1
	.type		_ZN40_INTERNAL_88d61182_4_k_cu_d2b77e95_302624cuda3std3__48in_placeE,@object
	.size		_ZN40_INTERNAL_88d61182_4_k_cu_d2b77e95_302624cuda3std3__48in_placeE,(_ZN40_INTERNAL_88d61182_4_k_cu_d2b77e95_302624cuda3std6ranges3__45__cpo9iter_moveE - _ZN40_INTERNAL_88d61182_4_k_cu_d2b77e95_302624cuda3std3__48in_placeE)
_ZN40_INTERNAL_88d61182_4_k_cu_d2b77e95_302624cuda3std3__48in_placeE:
	.zero		1
	.type		_ZN40_INTERNAL_88d61182_4_k_cu_d2b77e95_302624cuda3std6ranges3__45__cpo9iter_moveE,@object
	.size		_ZN40_INTERNAL_88d61182_4_k_cu_d2b77e95_302624cuda3std6ranges3__45__cpo9iter_moveE,(_ZN40_INTERNAL_88d61182_4_k_cu_d2b77e95_302624cuda3std3__45__cpo5beginE - _ZN40_INTERNAL_88d61182_4_k_cu_d2b77e95_302624cuda3std6ranges3__45__cpo9iter_moveE)
_ZN40_INTERNAL_88d61182_4_k_cu_d2b77e95_302624cuda3std6ranges3__45__cpo9iter_moveE:
	.zero		1
	.type		_ZN40_INTERNAL_88d61182_4_k_cu_d2b77e95_302624cuda3std3__45__cpo5beginE,@object
	.size		_ZN40_INTERNAL_88d61182_4_k_cu_d2b77e95_302624cuda3std3__45__cpo5beginE,(_ZN40_INTERNAL_88d61182_4_k_cu_d2b77e95_302624cuda3std3__442_GLOBAL__N__88d61182_4_k_cu_d2b77e95_302626ignoreE - _ZN40_INTERNAL_88d61182_4_k_cu_d2b77e95_302624cuda3std3__45__cpo5beginE)
_ZN40_INTERNAL_88d61182_4_k_cu_d2b77e95_302624cuda3std3__45__cpo5beginE:
	.zero		1
	.type		_ZN40_INTERNAL_88d61182_4_k_cu_d2b77e95_302624cuda3std3__442_GLOBAL__N__88d61182_4_k_cu_d2b77e95_302626ignoreE,@object
	.size		_ZN40_INTERNAL_88d61182_4_k_cu_d2b77e95_302624cuda3std3__442_GLOBAL__N__88d61182_4_k_cu_d2b77e95_302626ignoreE,(_ZN40_INTERNAL_88d61182_4_k_cu_d2b77e95_302624cute7productE - _ZN40_INTERNAL_88d61182_4_k_cu_d2b77e95_302624cuda3std3__442_GLOBAL__N__88d61182_4_k_cu_d2b77e95_302626ignoreE)
_ZN40_INTERNAL_88d61182_4_k_cu_d2b77e95_302624cuda3std3__442_GLOBAL__N__88d61182_4_k_cu_d2b77e95_302626ignoreE:
	.zero		1
	.type		_ZN40_INTERNAL_88d61182_4_k_cu_d2b77e95_302624cute7productE,@object
	.size		_ZN40_INTERNAL_88d61182_4_k_cu_d2b77e95_302624cute7productE,(_ZN40_INTERNAL_88d61182_4_k_cu_d2b77e95_302624cuda3std3__45__cpo3endE - _ZN40_INTERNAL_88d61182_4_k_cu_d2b77e95_302624cute7productE)
_ZN40_INTERNAL_88d61182_4_k_cu_d2b77e95_302624cute7productE:
	.zero		1
	.type		_ZN40_INTERNAL_88d61182_4_k_cu_d2b77e95_302624cuda3std3__45__cpo3endE,@object
	.size		_ZN40_INTERNAL_88d61182_4_k_cu_d2b77e95_302624cuda3std3__45__cpo3endE,(_ZN40_INTERNAL_88d61182_4_k_cu_d2b77e95_302624cuda3std3__419piecewise_constructE - _ZN40_INTERNAL_88d61182_4_k_cu_d2b77e95_302624cuda3std3__45__cpo3endE)
_ZN40_INTERNAL_88d61182_4_k_cu_d2b77e95_302624cuda3std3__45__cpo3endE:
	.zero		1
	.type		_ZN40_INTERNAL_88d61182_4_k_cu_d2b77e95_302624cuda3std3__419piecewise_constructE,@object
	.size		_ZN40_INTERNAL_88d61182_4_k_cu_d2b77e95_302624cuda3std3__419piecewise_constructE,(_ZN40_INTERNAL_88d61182_4_k_cu_d2b77e95_302624cuda3std3__45__cpo4cendE - _ZN40_INTERNAL_88d61182_4_k_cu_d2b77e95_302624cuda3std3__419piecewise_constructE)
_ZN40_INTERNAL_88d61182_4_k_cu_d2b77e95_302624cuda3std3__419piecewise_constructE:
	.zero		1
	.type		_ZN40_INTERNAL_88d61182_4_k_cu_d2b77e95_302624cuda3std3__45__cpo4cendE,@object
	.size		_ZN40_INTERNAL_88d61182_4_k_cu_d2b77e95_302624cuda3std3__45__cpo4cendE,(_ZN40_INTERNAL_88d61182_4_k_cu_d2b77e95_302624cuda3std6ranges3__45__cpo4swapE - _ZN40_INTERNAL_88d61182_4_k_cu_d2b77e95_302624cuda3std3__45__cpo4cendE)
_ZN40_INTERNAL_88d61182_4_k_cu_d2b77e95_302624cuda3std3__45__cpo4cendE:
	.zero		1
	.type		_ZN40_INTERNAL_88d61182_4_k_cu_d2b77e95_302624cuda3std6ranges3__45__cpo4swapE,@object
	.size		_ZN40_INTERNAL_88d61182_4_k_cu_d2b77e95_302624cuda3std6ranges3__45__cpo4swapE,(.L_10 - _ZN40_INTERNAL_88d61182_4_k_cu_d2b77e95_302624cuda3std6ranges3__45__cpo4swapE)
_ZN40_INTERNAL_88d61182_4_k_cu_d2b77e95_302624cuda3std6ranges3__45__cpo4swapE:
	.zero		1
.L_10:


//--------------------- .nv.constant0._ZN7cutlass13device_kernelINS_4gemm6kernel13GemmUniversalIN4cute5tupleIJiiiiEEENS1_10collective13CollectiveMmaINS1_35MainloopSm100TmaUmmaWarpSpecializedILi6ELi2ELi4ENS5_IJNS4_1CILi1EEESB_SB_EEEEENS5_IJNSA_ILi64EEESE_SE_EEENS_10tfloat32_tENS5_IJlSB_lEEESG_NS5_IJSB_llEEENS4_8TiledMMAINS4_8MMA_AtomIJNS4_17SM100_MMA_TF32_SSISG_SG_fLi64ELi64ELNS4_4UMMA5MajorE0ELSN_1ELNSM_7ScaleInE0ELSO_0EEEEEENS4_6LayoutISC_NS5_IJNSA_ILi0EEESS_SS_EEEEENS5_IJNS4_10UnderscoreESV_SV_EEEEENS4_13SM90_TMA_LOADENS4_14ComposedLayoutINS4_7SwizzleILi3ELi4ELi3EEENS4_18smem_ptr_flag_bitsILi32EEENSR_INS5_IJNSA_ILi8EEENSA_ILi32EEEEEENS5_IJS15_SB_EEEEEEEvNS4_8identityESY_NSZ_INS10_ILi2ELi5ELi2EEES13_NSR_INS5_IJS15_NSA_ILi4EEEEEENS5_IJSB_S15_EEEEEEEvS1A_EENS_8epilogue10collective18CollectiveEpilogueINS1I_23Sm100TmaWarpSpecializedILi3ELi2ELi16ELb1ELb0EEEJSF_NS5_IJNSR_ISE_SB_EENSR_IS15_SB_EEEEESG_SH_SG_SH_NS1I_6fusion15FusionCallbacksIS1M_NS1Q_17LinearCombinationISG_fSG_fLNS_15FloatRoundStyleE2EEESF_S1P_JEEENS4_5SM1004TMEM4LOAD26SM100_TMEM_LOAD_16dp128b8xESY_S19_NS4_17SM75_U32x4_LDSM_NENS4_14SM90_TMA_STOREES19_NS4_17SM90_U32x4_STSM_NENS4_39AutoVectorizingCopyWithAssumedAlignmentILi128EEEEEEvvEEEEvNT_6ParamsE --------------------------
	.section	.nv.constant0._ZN7cutlass13device_kernelINS_4gemm6kernel13GemmUniversalIN4cute5tupleIJiiiiEEENS1_10collective13CollectiveMmaINS1_35MainloopSm100TmaUmmaWarpSpecializedILi6ELi2ELi4ENS5_IJNS4_1CILi1EEESB_SB_EEEEENS5_IJNSA_ILi64EEESE_SE_EEENS_10tfloat32_tENS5_IJlSB_lEEESG_NS5_IJSB_llEEENS4_8TiledMMAINS4_8MMA_AtomIJNS4_17SM100_MMA_TF32_SSISG_SG_fLi64ELi64ELNS4_4UMMA5MajorE0ELSN_1ELNSM_7ScaleInE0ELSO_0EEEEEENS4_6LayoutISC_NS5_IJNSA_ILi0EEESS_SS_EEEEENS5_IJNS4_10UnderscoreESV_SV_EEEEENS4_13SM90_TMA_LOADENS4_14ComposedLayoutINS4_7SwizzleILi3ELi4ELi3EEENS4_18smem_ptr_flag_bitsILi32EEENSR_INS5_IJNSA_ILi8EEENSA_ILi32EEEEEENS5_IJS15_SB_EEEEEEEvNS4_8identityESY_NSZ_INS10_ILi2ELi5ELi2EEES13_NSR_INS5_IJS15_NSA_ILi4EEEEEENS5_IJSB_S15_EEEEEEEvS1A_EENS_8epilogue10collective18CollectiveEpilogueINS1I_23Sm100TmaWarpSpecializedILi3ELi2ELi16ELb1ELb0EEEJSF_NS5_IJNSR_ISE_SB_EENSR_IS15_SB_EEEEESG_SH_SG_SH_NS1I_6fusion15FusionCallbacksIS1M_NS1Q_17LinearCombinationISG_fSG_fLNS_15FloatRoundStyleE2EEESF_S1P_JEEENS4_5SM1004TMEM4LOAD26SM100_TMEM_LOAD_16dp128b8xESY_S19_NS4_17SM75_U32x4_LDSM_NENS4_14SM90_TMA_STOREES19_NS4_17SM90_U32x4_STSM_NENS4_39AutoVectorizingCopyWithAssumedAlignmentILi128EEEEEEvvEEEEvNT_6ParamsE,"a",@progbits
	.sectionflags	@""
	.align	4
.nv.constant0._ZN7cutlass13device_kernelINS_4gemm6kernel13GemmUniversalIN4cute5tupleIJiiiiEEENS1_10collective13CollectiveMmaINS1_35MainloopSm100TmaUmmaWarpSpecializedILi6ELi2ELi4ENS5_IJNS4_1CILi1EEESB_SB_EEEEENS5_IJNSA_ILi64EEESE_SE_EEENS_10tfloat32_tENS5_IJlSB_lEEESG_NS5_IJSB_llEEENS4_8TiledMMAINS4_8MMA_AtomIJNS4_17SM100_MMA_TF32_SSISG_SG_fLi64ELi64ELNS4_4UMMA5MajorE0ELSN_1ELNSM_7ScaleInE0ELSO_0EEEEEENS4_6LayoutISC_NS5_IJNSA_ILi0EEESS_SS_EEEEENS5_IJNS4_10UnderscoreESV_SV_EEEEENS4_13SM90_TMA_LOADENS4_14ComposedLayoutINS4_7SwizzleILi3ELi4ELi3EEENS4_18smem_ptr_flag_bitsILi32EEENSR_INS5_IJNSA_ILi8EEENSA_ILi32EEEEEENS5_IJS15_SB_EEEEEEEvNS4_8identityESY_NSZ_INS10_ILi2ELi5ELi2EEES13_NSR_INS5_IJS15_NSA_ILi4EEEEEENS5_IJSB_S15_EEEEEEEvS1A_EENS_8epilogue10collective18CollectiveEpilogueINS1I_23Sm100TmaWarpSpecializedILi3ELi2ELi16ELb1ELb0EEEJSF_NS5_IJNSR_ISE_SB_EENSR_IS15_SB_EEEEESG_SH_SG_SH_NS1I_6fusion15FusionCallbacksIS1M_NS1Q_17LinearCombinationISG_fSG_fLNS_15FloatRoundStyleE2EEESF_S1P_JEEENS4_5SM1004TMEM4LOAD26SM100_TMEM_LOAD_16dp128b8xESY_S19_NS4_17SM75_U32x4_LDSM_NENS4_14SM90_TMA_STOREES19_NS4_17SM90_U32x4_STSM_NENS4_39AutoVectorizingCopyWithAssumedAlignmentILi128EEEEEEvvEEEEvNT_6ParamsE:
	.zero		2944


//--------------------- SYMBOLS --------------------------

	.type		.nv.reservedSmem.offset0,@object
	.size		.nv.reservedSmem.offset0,0x4
	.type		.nv.reservedSmem.cap,@object
	.size		.nv.reservedSmem.cap,0x4
	.type		__assertfail,@function
